//
// Generated by NVIDIA NVVM Compiler
//
// Compiler Build ID: CL-36424714
// Cuda compilation tools, release 13.0, V13.0.88
// Based on NVVM 20.0.0
//

.version 9.0
.target sm_100
.address_size 64

	// .globl	_Z10cal_phase1Piii
// _ZZ10cal_phase1PiiiE6shared has been demoted
// _ZZ10cal_phase2PiiiE5pivot has been demoted
// _ZZ10cal_phase2PiiiE3row has been demoted
// _ZZ10cal_phase2PiiiE3col has been demoted
// _ZZ10cal_phase3PiiiE6shared has been demoted
// _ZZ10cal_phase3PiiiE3row has been demoted
// _ZZ10cal_phase3PiiiE3col has been demoted

.visible .entry _Z10cal_phase1Piii(
	.param .u64 .ptr .align 1 _Z10cal_phase1Piii_param_0,
	.param .u32 _Z10cal_phase1Piii_param_1,
	.param .u32 _Z10cal_phase1Piii_param_2
)
{
	.reg .pred 	%p<25>;
	.reg .b16 	%rs<7>;
	.reg .b32 	%r<155>;
	.reg .b64 	%rd<19>;
	// demoted variable
	.shared .align 4 .b8 _ZZ10cal_phase1PiiiE6shared[4096];
	ld.param.u64 	%rd2, [_Z10cal_phase1Piii_param_0];
	ld.param.u32 	%r70, [_Z10cal_phase1Piii_param_1];
	ld.param.u32 	%r69, [_Z10cal_phase1Piii_param_2];
	cvta.to.global.u64 	%rd1, %rd2;
	mov.u32 	%r1, %tid.x;
	mov.u32 	%r71, %tid.y;
	mov.u32 	%r2, %ntid.y;
	cvt.u16.u32 	%rs2, %r71;
	shl.b16 	%rs3, %rs2, 5;
	cvt.u16.u32 	%rs4, %r2;
	div.u16 	%rs5, %rs3, %rs4;
	cvt.u32.u16 	%r3, %rs5;
	shl.b32 	%r4, %r70, 5;
	div.u16 	%rs1, 32, %rs4;
	cvt.u32.u16 	%r5, %rs1;
	setp.gt.u32 	%p1, %r2, 32;
	shl.b32 	%r72, %r1, 2;
	mov.u32 	%r73, _ZZ10cal_phase1PiiiE6shared;
	add.s32 	%r6, %r73, %r72;
	@%p1 bra 	$L__BB0_7;
	add.s32 	%r7, %r4, %r1;
	and.b32  	%r8, %r5, 3;
	add.s16 	%rs6, %rs1, -1;
	setp.lt.u16 	%p2, %rs6, 3;
	mov.b32 	%r138, 0;
	@%p2 bra 	$L__BB0_4;
	and.b32  	%r138, %r5, 60;
	mov.b32 	%r136, 0;
	mul.wide.s32 	%rd5, %r69, 4;
$L__BB0_3:
	add.s32 	%r76, %r136, %r3;
	add.s32 	%r77, %r4, %r76;
	mad.lo.s32 	%r78, %r77, %r69, %r7;
	mul.wide.s32 	%rd3, %r78, 4;
	add.s64 	%rd4, %rd1, %rd3;
	ld.global.u32 	%r79, [%rd4];
	shl.b32 	%r80, %r76, 7;
	add.s32 	%r81, %r6, %r80;
	st.shared.u32 	[%r81], %r79;
	add.s64 	%rd6, %rd4, %rd5;
	ld.global.u32 	%r82, [%rd6];
	st.shared.u32 	[%r81+128], %r82;
	add.s64 	%rd7, %rd6, %rd5;
	ld.global.u32 	%r83, [%rd7];
	st.shared.u32 	[%r81+256], %r83;
	add.s64 	%rd8, %rd7, %rd5;
	ld.global.u32 	%r84, [%rd8];
	st.shared.u32 	[%r81+384], %r84;
	add.s32 	%r136, %r136, 4;
	setp.ne.s32 	%p3, %r136, %r138;
	@%p3 bra 	$L__BB0_3;
$L__BB0_4:
	setp.eq.s32 	%p4, %r8, 0;
	@%p4 bra 	$L__BB0_7;
	mov.b32 	%r139, 0;
$L__BB0_6:
	.pragma "nounroll";
	add.s32 	%r86, %r138, %r3;
	add.s32 	%r87, %r4, %r86;
	mad.lo.s32 	%r88, %r87, %r69, %r7;
	mul.wide.s32 	%rd9, %r88, 4;
	add.s64 	%rd10, %rd1, %rd9;
	ld.global.u32 	%r89, [%rd10];
	shl.b32 	%r90, %r86, 7;
	add.s32 	%r91, %r6, %r90;
	st.shared.u32 	[%r91], %r89;
	add.s32 	%r138, %r138, 1;
	add.s32 	%r139, %r139, 1;
	setp.ne.s32 	%p5, %r139, %r8;
	@%p5 bra 	$L__BB0_6;
$L__BB0_7:
	bar.sync 	0;
	add.s32 	%r17, %r5, -1;
	and.b32  	%r18, %r5, 3;
	and.b32  	%r19, %r5, 60;
	neg.s32 	%r150, %r19;
	shl.b32 	%r93, %r3, 7;
	add.s32 	%r95, %r93, %r73;
	add.s32 	%r23, %r95, 256;
	add.s32 	%r148, %r23, %r72;
	mov.b32 	%r140, 0;
$L__BB0_8:
	setp.gt.u32 	%p6, %r2, 32;
	@%p6 bra 	$L__BB0_29;
	setp.lt.u32 	%p7, %r17, 3;
	shl.b32 	%r97, %r140, 7;
	add.s32 	%r25, %r6, %r97;
	mov.b32 	%r147, 0;
	@%p7 bra 	$L__BB0_20;
	shl.b32 	%r98, %r140, 2;
	add.s32 	%r141, %r23, %r98;
	mov.u32 	%r142, %r148;
	mov.u32 	%r143, %r150;
$L__BB0_11:
	ld.shared.u32 	%r99, [%r142+-256];
	ld.shared.u32 	%r100, [%r141+-256];
	ld.shared.u32 	%r145, [%r25];
	add.s32 	%r33, %r145, %r100;
	setp.le.s32 	%p8, %r99, %r33;
	@%p8 bra 	$L__BB0_13;
	st.shared.u32 	[%r142+-256], %r33;
	ld.shared.u32 	%r145, [%r25];
$L__BB0_13:
	ld.shared.u32 	%r101, [%r142+-128];
	ld.shared.u32 	%r102, [%r141+-128];
	add.s32 	%r36, %r145, %r102;
	setp.le.s32 	%p9, %r101, %r36;
	@%p9 bra 	$L__BB0_15;
	st.shared.u32 	[%r142+-128], %r36;
	ld.shared.u32 	%r145, [%r25];
$L__BB0_15:
	ld.shared.u32 	%r103, [%r142];
	ld.shared.u32 	%r104, [%r141];
	add.s32 	%r39, %r145, %r104;
	setp.le.s32 	%p10, %r103, %r39;
	@%p10 bra 	$L__BB0_17;
	st.shared.u32 	[%r142], %r39;
	ld.shared.u32 	%r145, [%r25];
$L__BB0_17:
	ld.shared.u32 	%r105, [%r142+128];
	ld.shared.u32 	%r106, [%r141+128];
	add.s32 	%r42, %r145, %r106;
	setp.le.s32 	%p11, %r105, %r42;
	@%p11 bra 	$L__BB0_19;
	st.shared.u32 	[%r142+128], %r42;
$L__BB0_19:
	add.s32 	%r143, %r143, 4;
	add.s32 	%r142, %r142, 512;
	add.s32 	%r141, %r141, 512;
	setp.ne.s32 	%p12, %r143, 0;
	mov.u32 	%r147, %r19;
	@%p12 bra 	$L__BB0_11;
$L__BB0_20:
	setp.eq.s32 	%p13, %r18, 0;
	@%p13 bra 	$L__BB0_29;
	add.s32 	%r107, %r147, %r3;
	shl.b32 	%r108, %r107, 7;
	add.s32 	%r110, %r73, %r108;
	add.s32 	%r47, %r110, %r72;
	ld.shared.u32 	%r112, [%r47];
	shl.b32 	%r113, %r140, 2;
	add.s32 	%r48, %r110, %r113;
	ld.shared.u32 	%r114, [%r48];
	ld.shared.u32 	%r115, [%r25];
	add.s32 	%r49, %r115, %r114;
	setp.le.s32 	%p14, %r112, %r49;
	@%p14 bra 	$L__BB0_23;
	st.shared.u32 	[%r47], %r49;
$L__BB0_23:
	setp.eq.s32 	%p15, %r18, 1;
	@%p15 bra 	$L__BB0_29;
	ld.shared.u32 	%r116, [%r47+128];
	ld.shared.u32 	%r117, [%r48+128];
	ld.shared.u32 	%r118, [%r25];
	add.s32 	%r50, %r118, %r117;
	setp.le.s32 	%p16, %r116, %r50;
	@%p16 bra 	$L__BB0_26;
	st.shared.u32 	[%r47+128], %r50;
$L__BB0_26:
	setp.eq.s32 	%p17, %r18, 2;
	@%p17 bra 	$L__BB0_29;
	ld.shared.u32 	%r119, [%r47+256];
	ld.shared.u32 	%r120, [%r48+256];
	ld.shared.u32 	%r121, [%r25];
	add.s32 	%r51, %r121, %r120;
	setp.le.s32 	%p18, %r119, %r51;
	@%p18 bra 	$L__BB0_29;
	st.shared.u32 	[%r47+256], %r51;
$L__BB0_29:
	bar.sync 	0;
	add.s32 	%r140, %r140, 1;
	setp.eq.s32 	%p19, %r140, 32;
	@%p19 bra 	$L__BB0_30;
	bra.uni 	$L__BB0_8;
$L__BB0_30:
	setp.gt.u32 	%p20, %r2, 32;
	@%p20 bra 	$L__BB0_37;
	setp.lt.u32 	%p21, %r17, 3;
	mov.b32 	%r151, 0;
	@%p21 bra 	$L__BB0_34;
	add.s32 	%r123, %r3, %r4;
	mad.lo.s32 	%r124, %r69, %r123, %r1;
	add.s32 	%r149, %r124, %r4;
	shl.b32 	%r28, %r69, 2;
	mul.wide.s32 	%rd13, %r69, 4;
$L__BB0_33:
	ld.shared.u32 	%r125, [%r148+-256];
	mul.wide.s32 	%rd11, %r149, 4;
	add.s64 	%rd12, %rd1, %rd11;
	st.global.u32 	[%rd12], %r125;
	ld.shared.u32 	%r126, [%r148+-128];
	add.s64 	%rd14, %rd12, %rd13;
	st.global.u32 	[%rd14], %r126;
	ld.shared.u32 	%r127, [%r148];
	add.s64 	%rd15, %rd14, %rd13;
	st.global.u32 	[%rd15], %r127;
	ld.shared.u32 	%r128, [%r148+128];
	add.s64 	%rd16, %rd15, %rd13;
	st.global.u32 	[%rd16], %r128;
	add.s32 	%r150, %r150, 4;
	add.s32 	%r149, %r149, %r28;
	add.s32 	%r148, %r148, 512;
	setp.ne.s32 	%p22, %r150, 0;
	mov.u32 	%r151, %r19;
	@%p22 bra 	$L__BB0_33;
$L__BB0_34:
	setp.eq.s32 	%p23, %r18, 0;
	@%p23 bra 	$L__BB0_37;
	add.s32 	%r129, %r151, %r3;
	add.s32 	%r130, %r129, %r4;
	mad.lo.s32 	%r131, %r69, %r130, %r1;
	add.s32 	%r154, %r131, %r4;
	shl.b32 	%r132, %r129, 7;
	add.s32 	%r133, %r132, %r72;
	add.s32 	%r153, %r73, %r133;
	neg.s32 	%r152, %r18;
$L__BB0_36:
	.pragma "nounroll";
	ld.shared.u32 	%r135, [%r153];
	mul.wide.s32 	%rd17, %r154, 4;
	add.s64 	%rd18, %rd1, %rd17;
	st.global.u32 	[%rd18], %r135;
	add.s32 	%r154, %r154, %r69;
	add.s32 	%r153, %r153, 128;
	add.s32 	%r152, %r152, 1;
	setp.ne.s32 	%p24, %r152, 0;
	@%p24 bra 	$L__BB0_36;
$L__BB0_37:
	ret;

}
	// .globl	_Z10cal_phase2Piii
.visible .entry _Z10cal_phase2Piii(
	.param .u64 .ptr .align 1 _Z10cal_phase2Piii_param_0,
	.param .u32 _Z10cal_phase2Piii_param_1,
	.param .u32 _Z10cal_phase2Piii_param_2
)
{
	.reg .pred 	%p<33>;
	.reg .b16 	%rs<7>;
	.reg .b32 	%r<245>;
	.reg .b64 	%rd<40>;
	// demoted variable
	.shared .align 4 .b8 _ZZ10cal_phase2PiiiE5pivot[4096];
	// demoted variable
	.shared .align 4 .b8 _ZZ10cal_phase2PiiiE3row[4096];
	// demoted variable
	.shared .align 4 .b8 _ZZ10cal_phase2PiiiE3col[4096];
	ld.param.u64 	%rd2, [_Z10cal_phase2Piii_param_0];
	ld.param.u32 	%r96, [_Z10cal_phase2Piii_param_1];
	ld.param.u32 	%r97, [_Z10cal_phase2Piii_param_2];
	cvta.to.global.u64 	%rd1, %rd2;
	mov.u32 	%r1, %ctaid.x;
	setp.eq.s32 	%p1, %r1, %r96;
	@%p1 bra 	$L__BB1_52;
	mov.u32 	%r2, %tid.x;
	mov.u32 	%r98, %tid.y;
	mov.u32 	%r3, %ntid.y;
	cvt.u16.u32 	%rs2, %r98;
	shl.b16 	%rs3, %rs2, 5;
	cvt.u16.u32 	%rs4, %r3;
	div.u16 	%rs5, %rs3, %rs4;
	cvt.u32.u16 	%r4, %rs5;
	shl.b32 	%r5, %r1, 5;
	shl.b32 	%r6, %r96, 5;
	div.u16 	%rs1, 32, %rs4;
	cvt.u32.u16 	%r7, %rs1;
	setp.gt.u32 	%p2, %r3, 32;
	shl.b32 	%r99, %r2, 2;
	mov.u32 	%r100, _ZZ10cal_phase2PiiiE5pivot;
	add.s32 	%r8, %r100, %r99;
	mov.u32 	%r101, _ZZ10cal_phase2PiiiE3row;
	add.s32 	%r9, %r101, %r99;
	@%p2 bra 	$L__BB1_8;
	mov.u32 	%r104, _ZZ10cal_phase2PiiiE3col;
	add.s32 	%r10, %r104, %r99;
	add.s32 	%r11, %r6, %r2;
	add.s32 	%r12, %r5, %r2;
	and.b32  	%r13, %r7, 3;
	add.s16 	%rs6, %rs1, -1;
	setp.lt.u16 	%p3, %rs6, 3;
	mov.b32 	%r225, 0;
	@%p3 bra 	$L__BB1_5;
	and.b32  	%r225, %r7, 60;
	mov.b32 	%r223, 0;
	mul.wide.s32 	%rd9, %r97, 4;
$L__BB1_4:
	add.s32 	%r106, %r223, %r4;
	add.s32 	%r107, %r6, %r106;
	mul.lo.s32 	%r108, %r107, %r97;
	add.s32 	%r109, %r108, %r11;
	mul.wide.s32 	%rd3, %r109, 4;
	add.s64 	%rd4, %rd1, %rd3;
	ld.global.u32 	%r110, [%rd4];
	shl.b32 	%r111, %r106, 7;
	add.s32 	%r112, %r8, %r111;
	st.shared.u32 	[%r112], %r110;
	add.s32 	%r113, %r12, %r108;
	mul.wide.s32 	%rd5, %r113, 4;
	add.s64 	%rd6, %rd1, %rd5;
	ld.global.u32 	%r114, [%rd6];
	add.s32 	%r115, %r9, %r111;
	st.shared.u32 	[%r115], %r114;
	add.s32 	%r116, %r5, %r106;
	mad.lo.s32 	%r117, %r116, %r97, %r11;
	mul.wide.s32 	%rd7, %r117, 4;
	add.s64 	%rd8, %rd1, %rd7;
	ld.global.u32 	%r118, [%rd8];
	add.s32 	%r119, %r10, %r111;
	st.shared.u32 	[%r119], %r118;
	add.s64 	%rd10, %rd4, %rd9;
	ld.global.u32 	%r120, [%rd10];
	st.shared.u32 	[%r112+128], %r120;
	add.s64 	%rd11, %rd6, %rd9;
	ld.global.u32 	%r121, [%rd11];
	st.shared.u32 	[%r115+128], %r121;
	add.s64 	%rd12, %rd8, %rd9;
	ld.global.u32 	%r122, [%rd12];
	st.shared.u32 	[%r119+128], %r122;
	add.s64 	%rd13, %rd10, %rd9;
	ld.global.u32 	%r123, [%rd13];
	st.shared.u32 	[%r112+256], %r123;
	add.s64 	%rd14, %rd11, %rd9;
	ld.global.u32 	%r124, [%rd14];
	st.shared.u32 	[%r115+256], %r124;
	add.s64 	%rd15, %rd12, %rd9;
	ld.global.u32 	%r125, [%rd15];
	st.shared.u32 	[%r119+256], %r125;
	add.s64 	%rd16, %rd13, %rd9;
	ld.global.u32 	%r126, [%rd16];
	st.shared.u32 	[%r112+384], %r126;
	add.s64 	%rd17, %rd14, %rd9;
	ld.global.u32 	%r127, [%rd17];
	st.shared.u32 	[%r115+384], %r127;
	add.s64 	%rd18, %rd15, %rd9;
	ld.global.u32 	%r128, [%rd18];
	st.shared.u32 	[%r119+384], %r128;
	add.s32 	%r223, %r223, 4;
	setp.ne.s32 	%p4, %r223, %r225;
	@%p4 bra 	$L__BB1_4;
$L__BB1_5:
	setp.eq.s32 	%p5, %r13, 0;
	@%p5 bra 	$L__BB1_8;
	mov.b32 	%r226, 0;
$L__BB1_7:
	.pragma "nounroll";
	add.s32 	%r130, %r225, %r4;
	add.s32 	%r131, %r6, %r130;
	mul.lo.s32 	%r132, %r131, %r97;
	add.s32 	%r133, %r132, %r11;
	mul.wide.s32 	%rd19, %r133, 4;
	add.s64 	%rd20, %rd1, %rd19;
	ld.global.u32 	%r134, [%rd20];
	shl.b32 	%r135, %r130, 7;
	add.s32 	%r136, %r8, %r135;
	st.shared.u32 	[%r136], %r134;
	add.s32 	%r137, %r12, %r132;
	mul.wide.s32 	%rd21, %r137, 4;
	add.s64 	%rd22, %rd1, %rd21;
	ld.global.u32 	%r138, [%rd22];
	add.s32 	%r139, %r9, %r135;
	st.shared.u32 	[%r139], %r138;
	add.s32 	%r140, %r5, %r130;
	mad.lo.s32 	%r141, %r140, %r97, %r11;
	mul.wide.s32 	%rd23, %r141, 4;
	add.s64 	%rd24, %rd1, %rd23;
	ld.global.u32 	%r142, [%rd24];
	add.s32 	%r143, %r10, %r135;
	st.shared.u32 	[%r143], %r142;
	add.s32 	%r225, %r225, 1;
	add.s32 	%r226, %r226, 1;
	setp.ne.s32 	%p6, %r226, %r13;
	@%p6 bra 	$L__BB1_7;
$L__BB1_8:
	bar.sync 	0;
	add.s32 	%r22, %r7, -1;
	and.b32  	%r23, %r7, 3;
	and.b32  	%r24, %r7, 60;
	neg.s32 	%r238, %r24;
	shl.b32 	%r145, %r4, 7;
	add.s32 	%r146, %r145, 256;
	add.s32 	%r147, %r146, %r99;
	mov.u32 	%r148, _ZZ10cal_phase2PiiiE3col;
	add.s32 	%r234, %r148, %r147;
	add.s32 	%r28, %r148, %r146;
	add.s32 	%r235, %r101, %r147;
	mov.u32 	%r150, _ZZ10cal_phase2PiiiE5pivot;
	add.s32 	%r30, %r150, %r146;
	mov.b32 	%r227, 0;
$L__BB1_9:
	setp.gt.u32 	%p7, %r3, 32;
	@%p7 bra 	$L__BB1_44;
	setp.lt.u32 	%p8, %r22, 3;
	shl.b32 	%r152, %r227, 7;
	add.s32 	%r32, %r9, %r152;
	add.s32 	%r153, %r8, %r152;
	ld.shared.u32 	%r33, [%r153];
	mov.b32 	%r233, 0;
	@%p8 bra 	$L__BB1_29;
	shl.b32 	%r154, %r227, 2;
	add.s32 	%r230, %r28, %r154;
	add.s32 	%r228, %r30, %r154;
	mov.u32 	%r229, %r235;
	mov.u32 	%r231, %r234;
	mov.u32 	%r232, %r238;
$L__BB1_12:
	ld.shared.u32 	%r155, [%r229+-256];
	ld.shared.u32 	%r156, [%r228+-256];
	ld.shared.u32 	%r157, [%r32];
	add.s32 	%r44, %r157, %r156;
	setp.le.s32 	%p9, %r155, %r44;
	@%p9 bra 	$L__BB1_14;
	st.shared.u32 	[%r229+-256], %r44;
$L__BB1_14:
	ld.shared.u32 	%r158, [%r231+-256];
	ld.shared.u32 	%r159, [%r230+-256];
	add.s32 	%r45, %r33, %r159;
	setp.le.s32 	%p10, %r158, %r45;
	@%p10 bra 	$L__BB1_16;
	st.shared.u32 	[%r231+-256], %r45;
$L__BB1_16:
	ld.shared.u32 	%r160, [%r229+-128];
	ld.shared.u32 	%r161, [%r228+-128];
	ld.shared.u32 	%r162, [%r32];
	add.s32 	%r46, %r162, %r161;
	setp.le.s32 	%p11, %r160, %r46;
	@%p11 bra 	$L__BB1_18;
	st.shared.u32 	[%r229+-128], %r46;
$L__BB1_18:
	ld.shared.u32 	%r163, [%r231+-128];
	ld.shared.u32 	%r164, [%r230+-128];
	add.s32 	%r47, %r33, %r164;
	setp.le.s32 	%p12, %r163, %r47;
	@%p12 bra 	$L__BB1_20;
	st.shared.u32 	[%r231+-128], %r47;
$L__BB1_20:
	ld.shared.u32 	%r165, [%r229];
	ld.shared.u32 	%r166, [%r228];
	ld.shared.u32 	%r167, [%r32];
	add.s32 	%r48, %r167, %r166;
	setp.le.s32 	%p13, %r165, %r48;
	@%p13 bra 	$L__BB1_22;
	st.shared.u32 	[%r229], %r48;
$L__BB1_22:
	ld.shared.u32 	%r168, [%r231];
	ld.shared.u32 	%r169, [%r230];
	add.s32 	%r49, %r33, %r169;
	setp.le.s32 	%p14, %r168, %r49;
	@%p14 bra 	$L__BB1_24;
	st.shared.u32 	[%r231], %r49;
$L__BB1_24:
	ld.shared.u32 	%r170, [%r229+128];
	ld.shared.u32 	%r171, [%r228+128];
	ld.shared.u32 	%r172, [%r32];
	add.s32 	%r50, %r172, %r171;
	setp.le.s32 	%p15, %r170, %r50;
	@%p15 bra 	$L__BB1_26;
	st.shared.u32 	[%r229+128], %r50;
$L__BB1_26:
	ld.shared.u32 	%r173, [%r231+128];
	ld.shared.u32 	%r174, [%r230+128];
	add.s32 	%r51, %r33, %r174;
	setp.le.s32 	%p16, %r173, %r51;
	@%p16 bra 	$L__BB1_28;
	st.shared.u32 	[%r231+128], %r51;
$L__BB1_28:
	add.s32 	%r232, %r232, 4;
	add.s32 	%r231, %r231, 512;
	add.s32 	%r230, %r230, 512;
	add.s32 	%r229, %r229, 512;
	add.s32 	%r228, %r228, 512;
	setp.ne.s32 	%p17, %r232, 0;
	mov.u32 	%r233, %r24;
	@%p17 bra 	$L__BB1_12;
$L__BB1_29:
	setp.eq.s32 	%p18, %r23, 0;
	@%p18 bra 	$L__BB1_44;
	add.s32 	%r58, %r233, %r4;
	shl.b32 	%r175, %r58, 7;
	add.s32 	%r59, %r9, %r175;
	ld.shared.u32 	%r176, [%r59];
	shl.b32 	%r177, %r227, 2;
	add.s32 	%r179, %r150, %r177;
	add.s32 	%r60, %r179, %r175;
	ld.shared.u32 	%r180, [%r60];
	ld.shared.u32 	%r181, [%r32];
	add.s32 	%r61, %r181, %r180;
	setp.le.s32 	%p19, %r176, %r61;
	@%p19 bra 	$L__BB1_32;
	st.shared.u32 	[%r59], %r61;
$L__BB1_32:
	mov.u32 	%r183, _ZZ10cal_phase2PiiiE3col;
	add.s32 	%r184, %r183, %r175;
	add.s32 	%r62, %r184, %r99;
	ld.shared.u32 	%r186, [%r62];
	add.s32 	%r63, %r184, %r177;
	ld.shared.u32 	%r188, [%r63];
	add.s32 	%r64, %r33, %r188;
	setp.le.s32 	%p20, %r186, %r64;
	@%p20 bra 	$L__BB1_34;
	st.shared.u32 	[%r62], %r64;
$L__BB1_34:
	setp.eq.s32 	%p21, %r23, 1;
	@%p21 bra 	$L__BB1_44;
	ld.shared.u32 	%r189, [%r59+128];
	ld.shared.u32 	%r190, [%r60+128];
	ld.shared.u32 	%r191, [%r32];
	add.s32 	%r65, %r191, %r190;
	setp.le.s32 	%p22, %r189, %r65;
	@%p22 bra 	$L__BB1_37;
	st.shared.u32 	[%r59+128], %r65;
$L__BB1_37:
	ld.shared.u32 	%r192, [%r62+128];
	ld.shared.u32 	%r193, [%r63+128];
	add.s32 	%r66, %r33, %r193;
	setp.le.s32 	%p23, %r192, %r66;
	@%p23 bra 	$L__BB1_39;
	st.shared.u32 	[%r62+128], %r66;
$L__BB1_39:
	setp.eq.s32 	%p24, %r23, 2;
	@%p24 bra 	$L__BB1_44;
	ld.shared.u32 	%r194, [%r59+256];
	ld.shared.u32 	%r195, [%r60+256];
	ld.shared.u32 	%r196, [%r32];
	add.s32 	%r67, %r196, %r195;
	setp.le.s32 	%p25, %r194, %r67;
	@%p25 bra 	$L__BB1_42;
	st.shared.u32 	[%r59+256], %r67;
$L__BB1_42:
	ld.shared.u32 	%r197, [%r62+256];
	ld.shared.u32 	%r198, [%r63+256];
	add.s32 	%r68, %r33, %r198;
	setp.le.s32 	%p26, %r197, %r68;
	@%p26 bra 	$L__BB1_44;
	st.shared.u32 	[%r62+256], %r68;
$L__BB1_44:
	bar.sync 	0;
	add.s32 	%r227, %r227, 1;
	setp.eq.s32 	%p27, %r227, 32;
	@%p27 bra 	$L__BB1_45;
	bra.uni 	$L__BB1_9;
$L__BB1_45:
	setp.gt.u32 	%p28, %r3, 32;
	@%p28 bra 	$L__BB1_52;
	setp.lt.u32 	%p29, %r22, 3;
	mov.b32 	%r239, 0;
	@%p29 bra 	$L__BB1_49;
	add.s32 	%r200, %r4, %r6;
	mad.lo.s32 	%r201, %r97, %r200, %r2;
	add.s32 	%r237, %r201, %r5;
	shl.b32 	%r37, %r97, 2;
	add.s32 	%r202, %r4, %r5;
	mad.lo.s32 	%r203, %r97, %r202, %r2;
	add.s32 	%r236, %r203, %r6;
	mul.wide.s32 	%rd29, %r97, 4;
$L__BB1_48:
	ld.shared.u32 	%r204, [%r235+-256];
	mul.wide.s32 	%rd25, %r237, 4;
	add.s64 	%rd26, %rd1, %rd25;
	st.global.u32 	[%rd26], %r204;
	ld.shared.u32 	%r205, [%r234+-256];
	mul.wide.s32 	%rd27, %r236, 4;
	add.s64 	%rd28, %rd1, %rd27;
	st.global.u32 	[%rd28], %r205;
	ld.shared.u32 	%r206, [%r235+-128];
	add.s64 	%rd30, %rd26, %rd29;
	st.global.u32 	[%rd30], %r206;
	ld.shared.u32 	%r207, [%r234+-128];
	add.s64 	%rd31, %rd28, %rd29;
	st.global.u32 	[%rd31], %r207;
	ld.shared.u32 	%r208, [%r235];
	add.s64 	%rd32, %rd30, %rd29;
	st.global.u32 	[%rd32], %r208;
	ld.shared.u32 	%r209, [%r234];
	add.s64 	%rd33, %rd31, %rd29;
	st.global.u32 	[%rd33], %r209;
	ld.shared.u32 	%r210, [%r235+128];
	add.s64 	%rd34, %rd32, %rd29;
	st.global.u32 	[%rd34], %r210;
	ld.shared.u32 	%r211, [%r234+128];
	add.s64 	%rd35, %rd33, %rd29;
	st.global.u32 	[%rd35], %r211;
	add.s32 	%r238, %r238, 4;
	add.s32 	%r237, %r237, %r37;
	add.s32 	%r236, %r236, %r37;
	add.s32 	%r235, %r235, 512;
	add.s32 	%r234, %r234, 512;
	setp.ne.s32 	%p30, %r238, 0;
	mov.u32 	%r239, %r24;
	@%p30 bra 	$L__BB1_48;
$L__BB1_49:
	setp.eq.s32 	%p31, %r23, 0;
	@%p31 bra 	$L__BB1_52;
	add.s32 	%r212, %r239, %r4;
	add.s32 	%r213, %r212, %r5;
	mad.lo.s32 	%r214, %r97, %r213, %r2;
	add.s32 	%r244, %r214, %r6;
	shl.b32 	%r215, %r212, 7;
	add.s32 	%r216, %r215, %r99;
	mov.u32 	%r217, _ZZ10cal_phase2PiiiE3col;
	add.s32 	%r243, %r217, %r216;
	add.s32 	%r218, %r212, %r6;
	mad.lo.s32 	%r219, %r97, %r218, %r2;
	add.s32 	%r242, %r219, %r5;
	mov.u32 	%r220, _ZZ10cal_phase2PiiiE3row;
	add.s32 	%r241, %r220, %r216;
	neg.s32 	%r240, %r23;
$L__BB1_51:
	.pragma "nounroll";
	ld.shared.u32 	%r221, [%r241];
	mul.wide.s32 	%rd36, %r242, 4;
	add.s64 	%rd37, %rd1, %rd36;
	st.global.u32 	[%rd37], %r221;
	ld.shared.u32 	%r222, [%r243];
	mul.wide.s32 	%rd38, %r244, 4;
	add.s64 	%rd39, %rd1, %rd38;
	st.global.u32 	[%rd39], %r222;
	add.s32 	%r244, %r244, %r97;
	add.s32 	%r243, %r243, 128;
	add.s32 	%r242, %r242, %r97;
	add.s32 	%r241, %r241, 128;
	add.s32 	%r240, %r240, 1;
	setp.ne.s32 	%p32, %r240, 0;
	@%p32 bra 	$L__BB1_51;
$L__BB1_52:
	ret;

}
	// .globl	_Z10cal_phase3Piii
.visible .entry _Z10cal_phase3Piii(
	.param .u64 .ptr .align 1 _Z10cal_phase3Piii_param_0,
	.param .u32 _Z10cal_phase3Piii_param_1,
	.param .u32 _Z10cal_phase3Piii_param_2
)
{
	.reg .pred 	%p<28>;
	.reg .b16 	%rs<7>;
	.reg .b32 	%r<177>;
	.reg .b64 	%rd<33>;
	// demoted variable
	.shared .align 4 .b8 _ZZ10cal_phase3PiiiE6shared[4096];
	// demoted variable
	.shared .align 4 .b8 _ZZ10cal_phase3PiiiE3row[4096];
	// demoted variable
	.shared .align 4 .b8 _ZZ10cal_phase3PiiiE3col[4096];
	ld.param.u64 	%rd2, [_Z10cal_phase3Piii_param_0];
	ld.param.u32 	%r69, [_Z10cal_phase3Piii_param_1];
	ld.param.u32 	%r70, [_Z10cal_phase3Piii_param_2];
	cvta.to.global.u64 	%rd1, %rd2;
	mov.u32 	%r1, %ctaid.x;
	setp.eq.s32 	%p1, %r1, %r69;
	mov.u32 	%r2, %ctaid.y;
	setp.eq.s32 	%p2, %r2, %r69;
	or.pred  	%p3, %p1, %p2;
	@%p3 bra 	$L__BB2_38;
	mov.u32 	%r3, %tid.x;
	mov.u32 	%r71, %tid.y;
	mov.u32 	%r4, %ntid.y;
	cvt.u16.u32 	%rs2, %r71;
	shl.b16 	%rs3, %rs2, 5;
	cvt.u16.u32 	%rs4, %r4;
	div.u16 	%rs5, %rs3, %rs4;
	cvt.u32.u16 	%r5, %rs5;
	shl.b32 	%r6, %r1, 5;
	shl.b32 	%r7, %r2, 5;
	shl.b32 	%r8, %r69, 5;
	div.u16 	%rs1, 32, %rs4;
	cvt.u32.u16 	%r9, %rs1;
	setp.gt.u32 	%p4, %r4, 32;
	shl.b32 	%r72, %r3, 2;
	mov.u32 	%r73, _ZZ10cal_phase3PiiiE6shared;
	add.s32 	%r10, %r73, %r72;
	mov.u32 	%r74, _ZZ10cal_phase3PiiiE3col;
	add.s32 	%r11, %r74, %r72;
	@%p4 bra 	$L__BB2_8;
	add.s32 	%r12, %r6, %r3;
	add.s32 	%r13, %r8, %r3;
	mov.u32 	%r77, _ZZ10cal_phase3PiiiE3row;
	add.s32 	%r14, %r77, %r72;
	and.b32  	%r15, %r9, 3;
	add.s16 	%rs6, %rs1, -1;
	setp.lt.u16 	%p5, %rs6, 3;
	mov.b32 	%r163, 0;
	@%p5 bra 	$L__BB2_5;
	and.b32  	%r163, %r9, 60;
	mov.b32 	%r161, 0;
	mul.wide.s32 	%rd9, %r70, 4;
$L__BB2_4:
	add.s32 	%r79, %r161, %r5;
	add.s32 	%r80, %r7, %r79;
	mul.lo.s32 	%r81, %r80, %r70;
	add.s32 	%r82, %r81, %r12;
	mul.wide.s32 	%rd3, %r82, 4;
	add.s64 	%rd4, %rd1, %rd3;
	ld.global.u32 	%r83, [%rd4];
	shl.b32 	%r84, %r79, 7;
	add.s32 	%r85, %r10, %r84;
	st.shared.u32 	[%r85], %r83;
	add.s32 	%r86, %r13, %r81;
	mul.wide.s32 	%rd5, %r86, 4;
	add.s64 	%rd6, %rd1, %rd5;
	ld.global.u32 	%r87, [%rd6];
	add.s32 	%r88, %r14, %r84;
	st.shared.u32 	[%r88], %r87;
	add.s32 	%r89, %r8, %r79;
	mad.lo.s32 	%r90, %r89, %r70, %r12;
	mul.wide.s32 	%rd7, %r90, 4;
	add.s64 	%rd8, %rd1, %rd7;
	ld.global.u32 	%r91, [%rd8];
	add.s32 	%r92, %r11, %r84;
	st.shared.u32 	[%r92], %r91;
	add.s64 	%rd10, %rd4, %rd9;
	ld.global.u32 	%r93, [%rd10];
	st.shared.u32 	[%r85+128], %r93;
	add.s64 	%rd11, %rd6, %rd9;
	ld.global.u32 	%r94, [%rd11];
	st.shared.u32 	[%r88+128], %r94;
	add.s64 	%rd12, %rd8, %rd9;
	ld.global.u32 	%r95, [%rd12];
	st.shared.u32 	[%r92+128], %r95;
	add.s64 	%rd13, %rd10, %rd9;
	ld.global.u32 	%r96, [%rd13];
	st.shared.u32 	[%r85+256], %r96;
	add.s64 	%rd14, %rd11, %rd9;
	ld.global.u32 	%r97, [%rd14];
	st.shared.u32 	[%r88+256], %r97;
	add.s64 	%rd15, %rd12, %rd9;
	ld.global.u32 	%r98, [%rd15];
	st.shared.u32 	[%r92+256], %r98;
	add.s64 	%rd16, %rd13, %rd9;
	ld.global.u32 	%r99, [%rd16];
	st.shared.u32 	[%r85+384], %r99;
	add.s64 	%rd17, %rd14, %rd9;
	ld.global.u32 	%r100, [%rd17];
	st.shared.u32 	[%r88+384], %r100;
	add.s64 	%rd18, %rd15, %rd9;
	ld.global.u32 	%r101, [%rd18];
	st.shared.u32 	[%r92+384], %r101;
	add.s32 	%r161, %r161, 4;
	setp.ne.s32 	%p6, %r161, %r163;
	@%p6 bra 	$L__BB2_4;
$L__BB2_5:
	setp.eq.s32 	%p7, %r15, 0;
	@%p7 bra 	$L__BB2_8;
	mov.b32 	%r164, 0;
$L__BB2_7:
	.pragma "nounroll";
	add.s32 	%r103, %r163, %r5;
	add.s32 	%r104, %r7, %r103;
	mul.lo.s32 	%r105, %r104, %r70;
	add.s32 	%r106, %r105, %r12;
	mul.wide.s32 	%rd19, %r106, 4;
	add.s64 	%rd20, %rd1, %rd19;
	ld.global.u32 	%r107, [%rd20];
	shl.b32 	%r108, %r103, 7;
	add.s32 	%r109, %r10, %r108;
	st.shared.u32 	[%r109], %r107;
	add.s32 	%r110, %r13, %r105;
	mul.wide.s32 	%rd21, %r110, 4;
	add.s64 	%rd22, %rd1, %rd21;
	ld.global.u32 	%r111, [%rd22];
	add.s32 	%r112, %r14, %r108;
	st.shared.u32 	[%r112], %r111;
	add.s32 	%r113, %r8, %r103;
	mad.lo.s32 	%r114, %r113, %r70, %r12;
	mul.wide.s32 	%rd23, %r114, 4;
	add.s64 	%rd24, %rd1, %rd23;
	ld.global.u32 	%r115, [%rd24];
	add.s32 	%r116, %r11, %r108;
	st.shared.u32 	[%r116], %r115;
	add.s32 	%r163, %r163, 1;
	add.s32 	%r164, %r164, 1;
	setp.ne.s32 	%p8, %r164, %r15;
	@%p8 bra 	$L__BB2_7;
$L__BB2_8:
	bar.sync 	0;
	add.s32 	%r24, %r9, -1;
	and.b32  	%r25, %r9, 3;
	and.b32  	%r26, %r9, 60;
	neg.s32 	%r172, %r26;
	shl.b32 	%r118, %r5, 7;
	add.s32 	%r119, %r118, %r72;
	mov.u32 	%r120, _ZZ10cal_phase3PiiiE6shared;
	add.s32 	%r121, %r119, %r120;
	add.s32 	%r170, %r121, 256;
	mov.u32 	%r122, _ZZ10cal_phase3PiiiE3row;
	add.s32 	%r123, %r118, %r122;
	add.s32 	%r30, %r123, 256;
	mov.b32 	%r165, 0;
$L__BB2_9:
	setp.gt.u32 	%p9, %r4, 32;
	@%p9 bra 	$L__BB2_30;
	setp.lt.u32 	%p10, %r24, 3;
	shl.b32 	%r125, %r165, 7;
	add.s32 	%r126, %r11, %r125;
	ld.shared.u32 	%r32, [%r126];
	mov.b32 	%r169, 0;
	@%p10 bra 	$L__BB2_21;
	shl.b32 	%r127, %r165, 2;
	add.s32 	%r166, %r30, %r127;
	mov.u32 	%r167, %r170;
	mov.u32 	%r168, %r172;
$L__BB2_12:
	ld.shared.u32 	%r128, [%r167+-256];
	ld.shared.u32 	%r129, [%r166+-256];
	add.s32 	%r39, %r32, %r129;
	setp.le.s32 	%p11, %r128, %r39;
	@%p11 bra 	$L__BB2_14;
	st.shared.u32 	[%r167+-256], %r39;
$L__BB2_14:
	ld.shared.u32 	%r130, [%r167+-128];
	ld.shared.u32 	%r131, [%r166+-128];
	add.s32 	%r40, %r32, %r131;
	setp.le.s32 	%p12, %r130, %r40;
	@%p12 bra 	$L__BB2_16;
	st.shared.u32 	[%r167+-128], %r40;
$L__BB2_16:
	ld.shared.u32 	%r132, [%r167];
	ld.shared.u32 	%r133, [%r166];
	add.s32 	%r41, %r32, %r133;
	setp.le.s32 	%p13, %r132, %r41;
	@%p13 bra 	$L__BB2_18;
	st.shared.u32 	[%r167], %r41;
$L__BB2_18:
	ld.shared.u32 	%r134, [%r167+128];
	ld.shared.u32 	%r135, [%r166+128];
	add.s32 	%r42, %r32, %r135;
	setp.le.s32 	%p14, %r134, %r42;
	@%p14 bra 	$L__BB2_20;
	st.shared.u32 	[%r167+128], %r42;
$L__BB2_20:
	add.s32 	%r168, %r168, 4;
	add.s32 	%r167, %r167, 512;
	add.s32 	%r166, %r166, 512;
	setp.ne.s32 	%p15, %r168, 0;
	mov.u32 	%r169, %r26;
	@%p15 bra 	$L__BB2_12;
$L__BB2_21:
	setp.eq.s32 	%p16, %r25, 0;
	@%p16 bra 	$L__BB2_30;
	add.s32 	%r136, %r169, %r5;
	shl.b32 	%r137, %r136, 7;
	add.s32 	%r47, %r10, %r137;
	ld.shared.u32 	%r138, [%r47];
	shl.b32 	%r139, %r165, 2;
	add.s32 	%r141, %r122, %r139;
	add.s32 	%r48, %r141, %r137;
	ld.shared.u32 	%r142, [%r48];
	add.s32 	%r49, %r32, %r142;
	setp.le.s32 	%p17, %r138, %r49;
	@%p17 bra 	$L__BB2_24;
	st.shared.u32 	[%r47], %r49;
$L__BB2_24:
	setp.eq.s32 	%p18, %r25, 1;
	@%p18 bra 	$L__BB2_30;
	ld.shared.u32 	%r143, [%r47+128];
	ld.shared.u32 	%r144, [%r48+128];
	add.s32 	%r50, %r32, %r144;
	setp.le.s32 	%p19, %r143, %r50;
	@%p19 bra 	$L__BB2_27;
	st.shared.u32 	[%r47+128], %r50;
$L__BB2_27:
	setp.eq.s32 	%p20, %r25, 2;
	@%p20 bra 	$L__BB2_30;
	ld.shared.u32 	%r145, [%r47+256];
	ld.shared.u32 	%r146, [%r48+256];
	add.s32 	%r51, %r32, %r146;
	setp.le.s32 	%p21, %r145, %r51;
	@%p21 bra 	$L__BB2_30;
	st.shared.u32 	[%r47+256], %r51;
$L__BB2_30:
	add.s32 	%r165, %r165, 1;
	setp.eq.s32 	%p22, %r165, 32;
	@%p22 bra 	$L__BB2_31;
	bra.uni 	$L__BB2_9;
$L__BB2_31:
	setp.gt.u32 	%p23, %r4, 32;
	@%p23 bra 	$L__BB2_38;
	setp.lt.u32 	%p24, %r24, 3;
	mov.b32 	%r173, 0;
	@%p24 bra 	$L__BB2_35;
	add.s32 	%r148, %r5, %r7;
	mad.lo.s32 	%r149, %r70, %r148, %r3;
	add.s32 	%r171, %r149, %r6;
	shl.b32 	%r35, %r70, 2;
	mul.wide.s32 	%rd27, %r70, 4;
$L__BB2_34:
	ld.shared.u32 	%r150, [%r170+-256];
	mul.wide.s32 	%rd25, %r171, 4;
	add.s64 	%rd26, %rd1, %rd25;
	st.global.u32 	[%rd26], %r150;
	ld.shared.u32 	%r151, [%r170+-128];
	add.s64 	%rd28, %rd26, %rd27;
	st.global.u32 	[%rd28], %r151;
	ld.shared.u32 	%r152, [%r170];
	add.s64 	%rd29, %rd28, %rd27;
	st.global.u32 	[%rd29], %r152;
	ld.shared.u32 	%r153, [%r170+128];
	add.s64 	%rd30, %rd29, %rd27;
	st.global.u32 	[%rd30], %r153;
	add.s32 	%r172, %r172, 4;
	add.s32 	%r171, %r171, %r35;
	add.s32 	%r170, %r170, 512;
	setp.ne.s32 	%p25, %r172, 0;
	mov.u32 	%r173, %r26;
	@%p25 bra 	$L__BB2_34;
$L__BB2_35:
	setp.eq.s32 	%p26, %r25, 0;
	@%p26 bra 	$L__BB2_38;
	add.s32 	%r154, %r173, %r5;
	add.s32 	%r155, %r154, %r7;
	mad.lo.s32 	%r156, %r70, %r155, %r3;
	add.s32 	%r176, %r156, %r6;
	shl.b32 	%r157, %r154, 7;
	add.s32 	%r158, %r157, %r72;
	add.s32 	%r175, %r120, %r158;
	neg.s32 	%r174, %r25;
$L__BB2_37:
	.pragma "nounroll";
	ld.shared.u32 	%r160, [%r175];
	mul.wide.s32 	%rd31, %r176, 4;
	add.s64 	%rd32, %rd1, %rd31;
	st.global.u32 	[%rd32], %r160;
	add.s32 	%r176, %r176, %r70;
	add.s32 	%r175, %r175, 128;
	add.s32 	%r174, %r174, 1;
	setp.ne.s32 	%p27, %r174, 0;
	@%p27 bra 	$L__BB2_37;
$L__BB2_38:
	ret;

}


// ===== COMPILED SASS (sm_100) =====

	.target	sm_100

	.elftype	@"ET_EXEC"


//--------------------- .note.nv.tkinfo           --------------------------
	.section	.note.nv.tkinfo,"",@"SHT_NOTE"
	.sectionflags	@"SHF_NOTE_NV_TKINFO"
	.tkinfo
        /*0018*/ 	.word	0x00000002
        /*0030*/ 	.string	""
        /*0030*/ 	.string	"ptxas"
        /*0030*/ 	.string	"Cuda compilation tools, release 13.0, V13.0.88"
        /*0030*/ 	.string	"Build cuda_13.0.r13.0/compiler.36424714_0"
        /*0030*/ 	.string	"-arch sm_100 -m 64 "



//--------------------- .note.nv.cuinfo           --------------------------
	.section	.note.nv.cuinfo,"",@"SHT_NOTE"
	.sectionflags	@"SHF_NOTE_NV_CUINFO"
        /*0018*/ 	.short	0x0002
        /*001a*/ 	.short	0x0064
        /*001c*/ 	.short	0x0082
	.zero		2


//--------------------- .nv.info                  --------------------------
	.section	.nv.info,"",@"SHT_CUDA_INFO"
	.align	4


	//----- nvinfo : EIATTR_REGCOUNT
	.align		4
        /*0000*/ 	.byte	0x04, 0x2f
        /*0002*/ 	.short	(.L_1 - .L_0)
	.align		4
.L_0:
        /*0004*/ 	.word	index@(_Z10cal_phase1Piii)
        /*0008*/ 	.word	0x00000020


	//----- nvinfo : EIATTR_FRAME_SIZE
	.align		4
.L_1:
        /*000c*/ 	.byte	0x04, 0x11
        /*000e*/ 	.short	(.L_3 - .L_2)
	.align		4
.L_2:
        /*0010*/ 	.word	index@($__internal_2_$__cuda_sm20_div_u16)
        /*0014*/ 	.word	0x00000000


	//----- nvinfo : EIATTR_FRAME_SIZE
	.align		4
.L_3:
        /*0018*/ 	.byte	0x04, 0x11
        /*001a*/ 	.short	(.L_5 - .L_4)
	.align		4
.L_4:
        /*001c*/ 	.word	index@(_Z10cal_phase1Piii)
        /*0020*/ 	.word	0x00000000


	//----- nvinfo : EIATTR_REGCOUNT
	.align		4
.L_5:
        /*0024*/ 	.byte	0x04, 0x2f
        /*0026*/ 	.short	(.L_7 - .L_6)
	.align		4
.L_6:
        /*0028*/ 	.word	index@(_Z10cal_phase2Piii)
        /*002c*/ 	.word	0x00000020


	//----- nvinfo : EIATTR_FRAME_SIZE
	.align		4
.L_7:
        /*0030*/ 	.byte	0x04, 0x11
        /*0032*/ 	.short	(.L_9 - .L_8)
	.align		4
.L_8:
        /*0034*/ 	.word	index@($__internal_1_$__cuda_sm20_div_u16)
        /*0038*/ 	.word	0x00000000


	//----- nvinfo : EIATTR_FRAME_SIZE
	.align		4
.L_9:
        /*003c*/ 	.byte	0x04, 0x11
        /*003e*/ 	.short	(.L_11 - .L_10)
	.align		4
.L_10:
        /*0040*/ 	.word	index@(_Z10cal_phase2Piii)
        /*0044*/ 	.word	0x00000000


	//----- nvinfo : EIATTR_REGCOUNT
	.align		4
.L_11:
        /*0048*/ 	.byte	0x04, 0x2f
        /*004a*/ 	.short	(.L_13 - .L_12)
	.align		4
.L_12:
        /*004c*/ 	.word	index@(_Z10cal_phase3Piii)
        /*0050*/ 	.word	0x00000020


	//----- nvinfo : EIATTR_FRAME_SIZE
	.align		4
.L_13:
        /*0054*/ 	.byte	0x04, 0x11
        /*0056*/ 	.short	(.L_15 - .L_14)
	.align		4
.L_14:
        /*0058*/ 	.word	index@($__internal_0_$__cuda_sm20_div_u16)
        /*005c*/ 	.word	0x00000000


	//----- nvinfo : EIATTR_FRAME_SIZE
	.align		4
.L_15:
        /*0060*/ 	.byte	0x04, 0x11
        /*0062*/ 	.short	(.L_17 - .L_16)
	.align		4
.L_16:
        /*0064*/ 	.word	index@(_Z10cal_phase3Piii)
        /*0068*/ 	.word	0x00000000


	//----- nvinfo : EIATTR_MIN_STACK_SIZE
	.align		4
.L_17:
        /*006c*/ 	.byte	0x04, 0x12
        /*006e*/ 	.short	(.L_19 - .L_18)
	.align		4
.L_18:
        /*0070*/ 	.word	index@(_Z10cal_phase3Piii)
        /*0074*/ 	.word	0x00000000


	//----- nvinfo : EIATTR_MIN_STACK_SIZE
	.align		4
.L_19:
        /*0078*/ 	.byte	0x04, 0x12
        /*007a*/ 	.short	(.L_21 - .L_20)
	.align		4
.L_20:
        /*007c*/ 	.word	index@(_Z10cal_phase2Piii)
        /*0080*/ 	.word	0x00000000


	//----- nvinfo : EIATTR_MIN_STACK_SIZE
	.align		4
.L_21:
        /*0084*/ 	.byte	0x04, 0x12
        /*0086*/ 	.short	(.L_23 - .L_22)
	.align		4
.L_22:
        /*0088*/ 	.word	index@(_Z10cal_phase1Piii)
        /*008c*/ 	.word	0x00000000
.L_23:


//--------------------- .nv.compat                --------------------------
	.section	.nv.compat,"",@"SHT_CUDA_COMPAT_INFO"
	.align	4
        /*0000*/ 	.byte	0x02, 0x09, 0x00, 0x00, 0x02, 0x02, 0x01, 0x00, 0x02, 0x05, 0x05, 0x00, 0x03, 0x07, 0x01, 0x01
        /*0010*/ 	.byte	0x02, 0x03, 0x00, 0x00, 0x02, 0x06, 0x01, 0x00, 0x04, 0x0b, 0x08, 0x00, 0x01, 0x00, 0x00, 0x00
        /*0020*/ 	.byte	0x00, 0x00, 0x00, 0x00


//--------------------- .nv.info._Z10cal_phase3Piii --------------------------
	.section	.nv.info._Z10cal_phase3Piii,"",@"SHT_CUDA_INFO"
	.sectionflags	@""
	.align	4


	//----- nvinfo : EIATTR_CUDA_API_VERSION
	.align		4
        /*0000*/ 	.byte	0x04, 0x37
        /*0002*/ 	.short	(.L_25 - .L_24)
.L_24:
        /*0004*/ 	.word	0x00000082


	//----- nvinfo : EIATTR_KPARAM_INFO
	.align		4
.L_25:
        /*0008*/ 	.byte	0x04, 0x17
        /*000a*/ 	.short	(.L_27 - .L_26)
.L_26:
        /*000c*/ 	.word	0x00000000
        /*0010*/ 	.short	0x0002
        /*0012*/ 	.short	0x000c
        /*0014*/ 	.byte	0x00, 0xf0, 0x11, 0x00


	//----- nvinfo : EIATTR_KPARAM_INFO
	.align		4
.L_27:
        /*0018*/ 	.byte	0x04, 0x17
        /*001a*/ 	.short	(.L_29 - .L_28)
.L_28:
        /*001c*/ 	.word	0x00000000
        /*0020*/ 	.short	0x0001
        /*0022*/ 	.short	0x0008
        /*0024*/ 	.byte	0x00, 0xf0, 0x11, 0x00


	//----- nvinfo : EIATTR_KPARAM_INFO
	.align		4
.L_29:
        /*0028*/ 	.byte	0x04, 0x17
        /*002a*/ 	.short	(.L_31 - .L_30)
.L_30:
        /*002c*/ 	.word	0x00000000
        /*0030*/ 	.short	0x0000
        /*0032*/ 	.short	0x0000
        /*0034*/ 	.byte	0x00, 0xf5, 0x21, 0x00


	//----- nvinfo : EIATTR_SPARSE_MMA_MASK
	.align		4
.L_31:
        /*0038*/ 	.byte	0x03, 0x50
        /*003a*/ 	.short	0x0000


	//----- nvinfo : EIATTR_MAXREG_COUNT
	.align		4
        /*003c*/ 	.byte	0x03, 0x1b
        /*003e*/ 	.short	0x00ff


	//----- nvinfo : EIATTR_NUM_BARRIERS
	.align		4
        /*0040*/ 	.byte	0x02, 0x4c
        /*0042*/ 	.byte	0x01
	.zero		1


	//----- nvinfo : EIATTR_MERCURY_ISA_VERSION
	.align		4
        /*0044*/ 	.byte	0x03, 0x5f
        /*0046*/ 	.short	0x0101


	//----- nvinfo : EIATTR_VRC_CTA_INIT_COUNT
	.align		4
        /*0048*/ 	.byte	0x02, 0x4a
	.zero		1
	.zero		1


	//----- nvinfo : EIATTR_EXIT_INSTR_OFFSETS
	.align		4
        /*004c*/ 	.byte	0x04, 0x1c
        /*004e*/ 	.short	(.L_33 - .L_32)


	//   ....[0]....
.L_32:
        /*0050*/ 	.word	0x00000060


	//   ....[1]....
        /*0054*/ 	.word	0x00000d20


	//   ....[2]....
        /*0058*/ 	.word	0x00001610


	//   ....[3]....
        /*005c*/ 	.word	0x00001730


	//----- nvinfo : EIATTR_CRS_STACK_SIZE
	.align		4
.L_33:
        /*0060*/ 	.byte	0x04, 0x1e
        /*0062*/ 	.short	(.L_35 - .L_34)
.L_34:
        /*0064*/ 	.word	0x00000000


	//----- nvinfo : EIATTR_CBANK_PARAM_SIZE
	.align		4
.L_35:
        /*0068*/ 	.byte	0x03, 0x19
        /*006a*/ 	.short	0x0010


	//----- nvinfo : EIATTR_PARAM_CBANK
	.align		4
        /*006c*/ 	.byte	0x04, 0x0a
        /*006e*/ 	.short	(.L_37 - .L_36)
	.align		4
.L_36:
        /*0070*/ 	.word	index@(.nv.constant0._Z10cal_phase3Piii)
        /*0074*/ 	.short	0x0380
        /*0076*/ 	.short	0x0010


	//----- nvinfo : EIATTR_SW_WAR
	.align		4
.L_37:
        /*0078*/ 	.byte	0x04, 0x36
        /*007a*/ 	.short	(.L_39 - .L_38)
.L_38:
        /*007c*/ 	.word	0x00000008
.L_39:


//--------------------- .nv.info._Z10cal_phase2Piii --------------------------
	.section	.nv.info._Z10cal_phase2Piii,"",@"SHT_CUDA_INFO"
	.sectionflags	@""
	.align	4


	//----- nvinfo : EIATTR_CUDA_API_VERSION
	.align		4
        /*0000*/ 	.byte	0x04, 0x37
        /*0002*/ 	.short	(.L_41 - .L_40)
.L_40:
        /*0004*/ 	.word	0x00000082


	//----- nvinfo : EIATTR_KPARAM_INFO
	.align		4
.L_41:
        /*0008*/ 	.byte	0x04, 0x17
        /*000a*/ 	.short	(.L_43 - .L_42)
.L_42:
        /*000c*/ 	.word	0x00000000
        /*0010*/ 	.short	0x0002
        /*0012*/ 	.short	0x000c
        /*0014*/ 	.byte	0x00, 0xf0, 0x11, 0x00


	//----- nvinfo : EIATTR_KPARAM_INFO
	.align		4
.L_43:
        /*0018*/ 	.byte	0x04, 0x17
        /*001a*/ 	.short	(.L_45 - .L_44)
.L_44:
        /*001c*/ 	.word	0x00000000
        /*0020*/ 	.short	0x0001
        /*0022*/ 	.short	0x0008
        /*0024*/ 	.byte	0x00, 0xf0, 0x11, 0x00


	//----- nvinfo : EIATTR_KPARAM_INFO
	.align		4
.L_45:
        /*0028*/ 	.byte	0x04, 0x17
        /*002a*/ 	.short	(.L_47 - .L_46)
.L_46:
        /*002c*/ 	.word	0x00000000
        /*0030*/ 	.short	0x0000
        /*0032*/ 	.short	0x0000
        /*0034*/ 	.byte	0x00, 0xf5, 0x21, 0x00


	//----- nvinfo : EIATTR_SPARSE_MMA_MASK
	.align		4
.L_47:
        /*0038*/ 	.byte	0x03, 0x50
        /*003a*/ 	.short	0x0000


	//----- nvinfo : EIATTR_MAXREG_COUNT
	.align		4
        /*003c*/ 	.byte	0x03, 0x1b
        /*003e*/ 	.short	0x00ff


	//----- nvinfo : EIATTR_NUM_BARRIERS
	.align		4
        /*0040*/ 	.byte	0x02, 0x4c
        /*0042*/ 	.byte	0x01
	.zero		1


	//----- nvinfo : EIATTR_MERCURY_ISA_VERSION
	.align		4
        /*0044*/ 	.byte	0x03, 0x5f
        /*0046*/ 	.short	0x0101


	//----- nvinfo : EIATTR_VRC_CTA_INIT_COUNT
	.align		4
        /*0048*/ 	.byte	0x02, 0x4a
	.zero		1
	.zero		1


	//----- nvinfo : EIATTR_EXIT_INSTR_OFFSETS
	.align		4
        /*004c*/ 	.byte	0x04, 0x1c
        /*004e*/ 	.short	(.L_49 - .L_48)


	//   ....[0]....
.L_48:
        /*0050*/ 	.word	0x00000040


	//   ....[1]....
        /*0054*/ 	.word	0x00001090


	//   ....[2]....
        /*0058*/ 	.word	0x00001f90


	//   ....[3]....
        /*005c*/ 	.word	0x000021a0


	//----- nvinfo : EIATTR_CRS_STACK_SIZE
	.align		4
.L_49:
        /*0060*/ 	.byte	0x04, 0x1e
        /*0062*/ 	.short	(.L_51 - .L_50)
.L_50:
        /*0064*/ 	.word	0x00000000


	//----- nvinfo : EIATTR_CBANK_PARAM_SIZE
	.align		4
.L_51:
        /*0068*/ 	.byte	0x03, 0x19
        /*006a*/ 	.short	0x0010


	//----- nvinfo : EIATTR_PARAM_CBANK
	.align		4
        /*006c*/ 	.byte	0x04, 0x0a
        /*006e*/ 	.short	(.L_53 - .L_52)
	.align		4
.L_52:
        /*0070*/ 	.word	index@(.nv.constant0._Z10cal_phase2Piii)
        /*0074*/ 	.short	0x0380
        /*0076*/ 	.short	0x0010


	//----- nvinfo : EIATTR_SW_WAR
	.align		4
.L_53:
        /*0078*/ 	.byte	0x04, 0x36
        /*007a*/ 	.short	(.L_55 - .L_54)
.L_54:
        /*007c*/ 	.word	0x00000008
.L_55:


//--------------------- .nv.info._Z10cal_phase1Piii --------------------------
	.section	.nv.info._Z10cal_phase1Piii,"",@"SHT_CUDA_INFO"
	.sectionflags	@""
	.align	4


	//----- nvinfo : EIATTR_CUDA_API_VERSION
	.align		4
        /*0000*/ 	.byte	0x04, 0x37
        /*0002*/ 	.short	(.L_57 - .L_56)
.L_56:
        /*0004*/ 	.word	0x00000082


	//----- nvinfo : EIATTR_KPARAM_INFO
	.align		4
.L_57:
        /*0008*/ 	.byte	0x04, 0x17
        /*000a*/ 	.short	(.L_59 - .L_58)
.L_58:
        /*000c*/ 	.word	0x00000000
        /*0010*/ 	.short	0x0002
        /*0012*/ 	.short	0x000c
        /*0014*/ 	.byte	0x00, 0xf0, 0x11, 0x00


	//----- nvinfo : EIATTR_KPARAM_INFO
	.align		4
.L_59:
        /*0018*/ 	.byte	0x04, 0x17
        /*001a*/ 	.short	(.L_61 - .L_60)
.L_60:
        /*001c*/ 	.word	0x00000000
        /*0020*/ 	.short	0x0001
        /*0022*/ 	.short	0x0008
        /*0024*/ 	.byte	0x00, 0xf0, 0x11, 0x00


	//----- nvinfo : EIATTR_KPARAM_INFO
	.align		4
.L_61:
        /*0028*/ 	.byte	0x04, 0x17
        /*002a*/ 	.short	(.L_63 - .L_62)
.L_62:
        /*002c*/ 	.word	0x00000000
        /*0030*/ 	.short	0x0000
        /*0032*/ 	.short	0x0000
        /*0034*/ 	.byte	0x00, 0xf5, 0x21, 0x00


	//----- nvinfo : EIATTR_SPARSE_MMA_MASK
	.align		4
.L_63:
        /*0038*/ 	.byte	0x03, 0x50
        /*003a*/ 	.short	0x0000


	//----- nvinfo : EIATTR_MAXREG_COUNT
	.align		4
        /*003c*/ 	.byte	0x03, 0x1b
        /*003e*/ 	.short	0x00ff


	//----- nvinfo : EIATTR_NUM_BARRIERS
	.align		4
        /*0040*/ 	.byte	0x02, 0x4c
        /*0042*/ 	.byte	0x01
	.zero		1


	//----- nvinfo : EIATTR_MERCURY_ISA_VERSION
	.align		4
        /*0044*/ 	.byte	0x03, 0x5f
        /*0046*/ 	.short	0x0101


	//----- nvinfo : EIATTR_VRC_CTA_INIT_COUNT
	.align		4
        /*0048*/ 	.byte	0x02, 0x4a
	.zero		1
	.zero		1


	//----- nvinfo : EIATTR_EXIT_INSTR_OFFSETS
	.align		4
        /*004c*/ 	.byte	0x04, 0x1c
        /*004e*/ 	.short	(.L_65 - .L_64)


	//   ....[0]....
.L_64:
        /*0050*/ 	.word	0x00001170


	//   ....[1]....
        /*0054*/ 	.word	0x00001a60


	//   ....[2]....
        /*0058*/ 	.word	0x00001b80


	//----- nvinfo : EIATTR_CRS_STACK_SIZE
	.align		4
.L_65:
        /*005c*/ 	.byte	0x04, 0x1e
        /*005e*/ 	.short	(.L_67 - .L_66)
.L_66:
        /*0060*/ 	.word	0x00000000


	//----- nvinfo : EIATTR_CBANK_PARAM_SIZE
	.align		4
.L_67:
        /*0064*/ 	.byte	0x03, 0x19
        /*0066*/ 	.short	0x0010


	//----- nvinfo : EIATTR_PARAM_CBANK
	.align		4
        /*0068*/ 	.byte	0x04, 0x0a
        /*006a*/ 	.short	(.L_69 - .L_68)
	.align		4
.L_68:
        /*006c*/ 	.word	index@(.nv.constant0._Z10cal_phase1Piii)
        /*0070*/ 	.short	0x0380
        /*0072*/ 	.short	0x0010


	//----- nvinfo : EIATTR_SW_WAR
	.align		4
.L_69:
        /*0074*/ 	.byte	0x04, 0x36
        /*0076*/ 	.short	(.L_71 - .L_70)
.L_70:
        /*0078*/ 	.word	0x00000008
.L_71:


//--------------------- .nv.callgraph             --------------------------
	.section	.nv.callgraph,"",@"SHT_CUDA_CALLGRAPH"
	.align	4
	.sectionentsize	8
	.align		4
        /*0000*/ 	.word	0x00000000
	.align		4
        /*0004*/ 	.word	0xffffffff
	.align		4
        /*0008*/ 	.word	0x00000000
	.align		4
        /*000c*/ 	.word	0xfffffffe
	.align		4
        /*0010*/ 	.word	0x00000000
	.align		4
        /*0014*/ 	.word	0xfffffffd
	.align		4
        /*0018*/ 	.word	0x00000000
	.align		4
        /*001c*/ 	.word	0xfffffffc


//--------------------- .text._Z10cal_phase3Piii  --------------------------
	.section	.text._Z10cal_phase3Piii,"ax",@progbits
	.align	128
        .global         _Z10cal_phase3Piii
        .type           _Z10cal_phase3Piii,@function
        .size           _Z10cal_phase3Piii,(.L_x_87 - _Z10cal_phase3Piii)
        .other          _Z10cal_phase3Piii,@"STO_CUDA_ENTRY STV_DEFAULT"
_Z10cal_phase3Piii:
.text._Z10cal_phase3Piii:
[----:B------:R-:W-:Y:S01]  /*0000*/  LDC R1, c[0x0][0x37c] ;  /* 0x0000df00ff017b82 */ /* 0x000fe20000000800 */
[----:B------:R-:W0:Y:S01]  /*0010*/  S2R R0, SR_CTAID.Y ;  /* 0x0000000000007919 */ /* 0x000e220000002600 */
[----:B------:R-:W0:Y:S01]  /*0020*/  LDCU UR4, c[0x0][0x388] ;  /* 0x00007100ff0477ac */ /* 0x000e220008000800 */
[----:B------:R-:W1:Y:S01]  /*0030*/  S2R R2, SR_CTAID.X ;  /* 0x0000000000027919 */ /* 0x000e620000002500 */
[----:B0-----:R-:W-:-:S04]  /*0040*/  ISETP.NE.AND P0, PT, R0, UR4, PT ;  /* 0x0000000400007c0c */ /* 0x001fc8000bf05270 */
[----:B-1----:R-:W-:-:S13]  /*0050*/  ISETP.EQ.OR P0, PT, R2, UR4, !P0 ;  /* 0x0000000402007c0c */ /* 0x002fda000c702670 */
[----:B------:R-:W-:Y:S05]  /*0060*/  @P0 EXIT ;  /* 0x000000000000094d */ /* 0x000fea0003800000 */
[----:B------:R-:W0:Y:S01]  /*0070*/  S2R R4, SR_TID.Y ;  /* 0x0000000000047919 */ /* 0x000e220000002200 */
[----:B------:R-:W1:Y:S01]  /*0080*/  LDC R3, c[0x0][0x364] ;  /* 0x0000d900ff037b82 */ /* 0x000e620000000800 */
[----:B------:R-:W-:Y:S01]  /*0090*/  MOV R11, 0xf0 ;  /* 0x000000f0000b7802 */ /* 0x000fe20000000f00 */
[----:B------:R-:W2:Y:S01]  /*00a0*/  LDCU.64 UR4, c[0x0][0x358] ;  /* 0x00006b00ff0477ac */ /* 0x000ea20008000a00 */
[----:B-1----:R-:W-:Y:S01]  /*00b0*/  LOP3.LUT R8, R3, 0xffff, RZ, 0xc0, !PT ;  /* 0x0000ffff03087812 */ /* 0x002fe200078ec0ff */
[----:B0-----:R-:W-:-:S05]  /*00c0*/  IMAD.SHL.U32 R4, R4, 0x20, RZ ;  /* 0x0000002004047824 */ /* 0x001fca00078e00ff */
[----:B--2---:R-:W-:-:S07]  /*00d0*/  LOP3.LUT R10, R4, 0xffff, RZ, 0xc0, !PT ;  /* 0x0000ffff040a7812 */ /* 0x004fce00078ec0ff */
[----:B------:R-:W-:Y:S05]  /*00e0*/  CALL.REL.NOINC `($__internal_0_$__cuda_sm20_div_u16) ;  /* 0x0000001400947944 */ /* 0x000fea0003c00000 */
[----:B------:R-:W0:Y:S01]  /*00f0*/  S2R R5, SR_TID.X ;  /* 0x0000000000057919 */ /* 0x000e220000002100 */
[----:B------:R-:W-:Y:S01]  /*0100*/  LOP3.LUT R7, R12, 0xffff, RZ, 0xc0, !PT ;  /* 0x0000ffff0c077812 */ /* 0x000fe200078ec0ff */
[----:B------:R-:W-:Y:S01]  /*0110*/  IMAD.MOV.U32 R10, RZ, RZ, 0x20 ;  /* 0x00000020ff0a7424 */ /* 0x000fe200078e00ff */
[----:B------:R-:W-:Y:S02]  /*0120*/  LOP3.LUT R8, R3, 0xffff, RZ, 0xc0, !PT ;  /* 0x0000ffff03087812 */ /* 0x000fe400078ec0ff */
[----:B------:R-:W-:-:S07]  /*0130*/  MOV R11, 0x150 ;  /* 0x00000150000b7802 */ /* 0x000fce0000000f00 */
[----:B0-----:R-:W-:Y:S05]  /*0140*/  CALL.REL.NOINC `($__internal_0_$__cuda_sm20_div_u16) ;  /* 0x00000014007c7944 */ /* 0x001fea0003c00000 */
[----:B------:R-:W0:Y:S01]  /*0150*/  S2R R4, SR_CgaCtaId ;  /* 0x0000000000047919 */ /* 0x000e220000008800 */
[----:B------:R-:W-:Y:S01]  /*0160*/  ISETP.GT.U32.AND P0, PT, R3, 0x20, PT ;  /* 0x000000200300780c */ /* 0x000fe20003f04070 */
[----:B------:R-:W-:Y:S01]  /*0170*/  IMAD.SHL.U32 R6, R5, 0x4, RZ ;  /* 0x0000000405067824 */ /* 0x000fe200078e00ff */
[----:B------:R-:W-:Y:S02]  /*0180*/  MOV R9, 0x400 ;  /* 0x0000040000097802 */ /* 0x000fe40000000f00 */
[----:B------:R-:W-:Y:S02]  /*0190*/  LOP3.LUT R8, R12, 0xffff, RZ, 0xc0, !PT ;  /* 0x0000ffff0c087812 */ /* 0x000fe400078ec0ff */
[----:B------:R-:W-:-:S04]  /*01a0*/  IADD3 R13, PT, PT, R9, 0x2000, RZ ;  /* 0x00002000090d7810 */ /* 0x000fc80007ffe0ff */
[C---:B0-----:R-:W-:Y:S02]  /*01b0*/  LEA R13, R4.reuse, R13, 0x18 ;  /* 0x0000000d040d7211 */ /* 0x041fe400078ec0ff */
[----:B------:R-:W-:-:S03]  /*01c0*/  LEA R11, R4, R9, 0x18 ;  /* 0x00000009040b7211 */ /* 0x000fc600078ec0ff */
[C---:B------:R-:W-:Y:S01]  /*01d0*/  IMAD.IADD R18, R6.reuse, 0x1, R13 ;  /* 0x0000000106127824 */ /* 0x040fe200078e020d */
[----:B------:R-:W-:Y:S01]  /*01e0*/  IADD3 R10, PT, PT, R6, R11, RZ ;  /* 0x0000000b060a7210 */ /* 0x000fe20007ffe0ff */
[----:B------:R-:W-:Y:S06]  /*01f0*/  @P0 BRA `(.L_x_0) ;  /* 0x00000004007c0947 */ /* 0x000fec0003800000 */
[----:B------:R-:W0:Y:S01]  /*0200*/  LDC R20, c[0x0][0x388] ;  /* 0x0000e200ff147b82 */ /* 0x000e220000000800 */
[----:B------:R-:W-:Y:S01]  /*0210*/  IADD3 R12, PT, PT, R12, -0x1, RZ ;  /* 0xffffffff0c0c7810 */ /* 0x000fe20007ffe0ff */
[----:B------:R-:W-:Y:S01]  /*0220*/  VIADD R13, R9, 0x1000 ;  /* 0x00001000090d7836 */ /* 0x000fe20000000000 */
[----:B------:R-:W1:Y:S01]  /*0230*/  LDCU UR6, c[0x0][0x38c] ;  /* 0x00007180ff0677ac */ /* 0x000e620008000800 */
[----:B------:R-:W-:Y:S01]  /*0240*/  BSSY.RECONVERGENT B0, `(.L_x_1) ;  /* 0x000003d000007945 */ /* 0x000fe20003800200 */
[----:B------:R-:W-:Y:S01]  /*0250*/  LOP3.LUT R12, R12, 0xffff, RZ, 0xc0, !PT ;  /* 0x0000ffff0c0c7812 */ /* 0x000fe200078ec0ff */
[----:B------:R-:W-:Y:S01]  /*0260*/  IMAD.MOV.U32 R22, RZ, RZ, RZ ;  /* 0x000000ffff167224 */ /* 0x000fe200078e00ff */
[----:B------:R-:W-:Y:S02]  /*0270*/  LEA R13, R4, R13, 0x18 ;  /* 0x0000000d040d7211 */ /* 0x000fe400078ec0ff */
[----:B------:R-:W-:Y:S02]  /*0280*/  ISETP.GE.U32.AND P0, PT, R12, 0x3, PT ;  /* 0x000000030c00780c */ /* 0x000fe40003f06070 */
[-C--:B------:R-:W-:Y:S01]  /*0290*/  LEA R19, R2, R5.reuse, 0x5 ;  /* 0x0000000502137211 */ /* 0x080fe200078e28ff */
[----:B------:R-:W-:Y:S01]  /*02a0*/  IMAD.IADD R23, R6, 0x1, R13 ;  /* 0x0000000106177824 */ /* 0x000fe200078e020d */
[----:B0-----:R-:W-:-:S09]  /*02b0*/  LEA R21, R20, R5, 0x5 ;  /* 0x0000000514157211 */ /* 0x001fd200078e28ff */
[----:B-1----:R-:W-:Y:S05]  /*02c0*/  @!P0 BRA `(.L_x_2) ;  /* 0x0000000000d08947 */ /* 0x002fea0003800000 */
[----:B------:R-:W-:Y:S01]  /*02d0*/  HFMA2 R24, -RZ, RZ, 0, 0 ;  /* 0x00000000ff187431 */ /* 0x000fe200000001ff */
[----:B------:R-:W-:-:S07]  /*02e0*/  LOP3.LUT R22, R8, 0x3c, RZ, 0xc0, !PT ;  /* 0x0000003c08167812 */ /* 0x000fce00078ec0ff */
.L_x_3:
[----:B0-----:R-:W0:Y:S01]  /*02f0*/  LDC R26, c[0x0][0x38c] ;  /* 0x0000e300ff1a7b82 */ /* 0x001e220000000800 */
[----:B------:R-:W-:-:S05]  /*0300*/  IMAD.IADD R25, R7, 0x1, R24 ;  /* 0x0000000107197824 */ /* 0x000fca00078e0218 */
[----:B------:R-:W-:Y:S02]  /*0310*/  LEA R12, R0, R25, 0x5 ;  /* 0x00000019000c7211 */ /* 0x000fe400078e28ff */
[----:B------:R-:W1:Y:S03]  /*0320*/  LDC.64 R14, c[0x0][0x380] ;  /* 0x0000e000ff0e7b82 */ /* 0x000e660000000a00 */
[----:B0-----:R-:W-:-:S04]  /*0330*/  IMAD R17, R12, R26, R19 ;  /* 0x0000001a0c117224 */ /* 0x001fc800078e0213 */
[----:B-1----:R-:W-:-:S05]  /*0340*/  IMAD.WIDE R16, R17, 0x4, R14 ;  /* 0x0000000411107825 */ /* 0x002fca00078e020e */
[----:B------:R-:W2:Y:S01]  /*0350*/  LDG.E R13, desc[UR4][R16.64] ;  /* 0x00000004100d7981 */ /* 0x000ea2000c1e1900 */
[----:B------:R-:W-:Y:S02]  /*0360*/  IMAD R28, R25, 0x80, R10 ;  /* 0x00000080191c7824 */ /* 0x000fe400078e020a */
[----:B------:R-:W-:-:S03]  /*0370*/  IMAD R27, R12, R26, R21 ;  /* 0x0000001a0c1b7224 */ /* 0x000fc600078e0215 */
[----:B--2---:R0:W-:Y:S02]  /*0380*/  STS [R28], R13 ;  /* 0x0000000d1c007388 */ /* 0x0041e40000000800 */
[----:B0-----:R-:W-:-:S05]  /*0390*/  IMAD.WIDE R12, R27, 0x4, R14 ;  /* 0x000000041b0c7825 */ /* 0x001fca00078e020e */
[----:B------:R-:W2:Y:S01]  /*03a0*/  LDG.E R29, desc[UR4][R12.64] ;  /* 0x000000040c1d7981 */ /* 0x000ea2000c1e1900 */
[----:B------:R-:W-:-:S05]  /*03b0*/  LEA R27, R25, R23, 0x7 ;  /* 0x00000017191b7211 */ /* 0x000fca00078e38ff */
[----:B--2---:R0:W-:Y:S02]  /*03c0*/  STS [R27], R29 ;  /* 0x0000001d1b007388 */ /* 0x0041e40000000800 */
[----:B0-----:R-:W-:-:S04]  /*03d0*/  IMAD R29, R20, 0x20, R25 ;  /* 0x00000020141d7824 */ /* 0x001fc800078e0219 */
[----:B------:R-:W-:-:S04]  /*03e0*/  IMAD R29, R29, R26, R19 ;  /* 0x0000001a1d1d7224 */ /* 0x000fc800078e0213 */
[----:B------:R-:W-:-:S05]  /*03f0*/  IMAD.WIDE R14, R29, 0x4, R14 ;  /* 0x000000041d0e7825 */ /* 0x000fca00078e020e */
[----:B------:R-:W2:Y:S01]  /*0400*/  LDG.E R29, desc[UR4][R14.64] ;  /* 0x000000040e1d7981 */ /* 0x000ea2000c1e1900 */
[----:B------:R-:W-:Y:S01]  /*0410*/  LEA R25, R25, R18, 0x7 ;  /* 0x0000001219197211 */ /* 0x000fe200078e38ff */
[----:B------:R-:W-:-:S04]  /*0420*/  IMAD.WIDE R16, R26, 0x4, R16 ;  /* 0x000000041a107825 */ /* 0x000fc800078e0210 */
[----:B--2---:R0:W-:Y:S04]  /*0430*/  STS [R25], R29 ;  /* 0x0000001d19007388 */ /* 0x0041e80000000800 */
[----:B0-----:R-:W2:Y:S01]  /*0440*/  LDG.E R29, desc[UR4][R16.64] ;  /* 0x00000004101d7981 */ /* 0x001ea2000c1e1900 */
[----:B------:R-:W-:-:S03]  /*0450*/  IMAD.WIDE R12, R26, 0x4, R12 ;  /* 0x000000041a0c7825 */ /* 0x000fc600078e020c */
[----:B--2---:R0:W-:Y:S04]  /*0460*/  STS [R28+0x80], R29 ;  /* 0x0000801d1c007388 */ /* 0x0041e80000000800 */
[----:B0-----:R-:W2:Y:S01]  /*0470*/  LDG.E R29, desc[UR4][R12.64] ;  /* 0x000000040c1d7981 */ /* 0x001ea2000c1e1900 */
[----:B------:R-:W-:-:S03]  /*0480*/  IMAD.WIDE R14, R26, 0x4, R14 ;  /* 0x000000041a0e7825 */ /* 0x000fc600078e020e */
[----:B--2---:R0:W-:Y:S04]  /*0490*/  STS [R27+0x80], R29 ;  /* 0x0000801d1b007388 */ /* 0x0041e80000000800 */
[----:B0-----:R-:W2:Y:S01]  /*04a0*/  LDG.E R29, desc[UR4][R14.64] ;  /* 0x000000040e1d7981 */ /* 0x001ea2000c1e1900 */
[----:B------:R-:W-:-:S04]  /*04b0*/  IMAD.WIDE R16, R26, 0x4, R16 ;  /* 0x000000041a107825 */ /* 0x000fc800078e0210 */
[C---:B------:R-:W-:Y:S01]  /*04c0*/  IMAD.WIDE R12, R26.reuse, 0x4, R12 ;  /* 0x000000041a0c7825 */ /* 0x040fe200078e020c */
[----:B--2---:R0:W-:Y:S04]  /*04d0*/  STS [R25+0x80], R29 ;  /* 0x0000801d19007388 */ /* 0x0041e80000000800 */
[----:B0-----:R0:W2:Y:S01]  /*04e0*/  LDG.E R29, desc[UR4][R16.64] ;  /* 0x00000004101d7981 */ /* 0x0010a2000c1e1900 */
[----:B------:R-:W-:-:S04]  /*04f0*/  IMAD.WIDE R14, R26, 0x4, R14 ;  /* 0x000000041a0e7825 */ /* 0x000fc800078e020e */
[----:B0-----:R-:W-:-:S06]  /*0500*/  IMAD.WIDE R16, R26, 0x4, R16 ;  /* 0x000000041a107825 */ /* 0x001fcc00078e0210 */
[----:B------:R-:W3:Y:S04]  /*0510*/  LDG.E R17, desc[UR4][R16.64] ;  /* 0x0000000410117981 */ /* 0x000ee8000c1e1900 */
[----:B------:R0:W4:Y:S02]  /*0520*/  LDG.E R16, desc[UR4][R12.64] ;  /* 0x000000040c107981 */ /* 0x000124000c1e1900 */
[----:B0-----:R-:W-:-:S06]  /*0530*/  IMAD.WIDE R12, R26, 0x4, R12 ;  /* 0x000000041a0c7825 */ /* 0x001fcc00078e020c */
[----:B------:R-:W5:Y:S04]  /*0540*/  LDG.E R12, desc[UR4][R12.64] ;  /* 0x000000040c0c7981 */ /* 0x000f68000c1e1900 */
[----:B--2---:R0:W-:Y:S04]  /*0550*/  STS [R28+0x100], R29 ;  /* 0x0001001d1c007388 */ /* 0x0041e80000000800 */
[----:B0-----:R0:W2:Y:S02]  /*0560*/  LDG.E R29, desc[UR4][R14.64] ;  /* 0x000000040e1d7981 */ /* 0x0010a4000c1e1900 */
[----:B0-----:R-:W-:-:S05]  /*0570*/  IMAD.WIDE R14, R26, 0x4, R14 ;  /* 0x000000041a0e7825 */ /* 0x001fca00078e020e */
[----:B------:R-:W5:Y:S04]  /*0580*/  LDG.E R26, desc[UR4][R14.64] ;  /* 0x000000040e1a7981 */ /* 0x000f68000c1e1900 */
[----:B----4-:R0:W-:Y:S01]  /*0590*/  STS [R27+0x100], R16 ;  /* 0x000100101b007388 */ /* 0x0101e20000000800 */
[----:B------:R-:W-:-:S05]  /*05a0*/  VIADD R24, R24, 0x4 ;  /* 0x0000000418187836 */ /* 0x000fca0000000000 */
[----:B------:R-:W-:Y:S01]  /*05b0*/  ISETP.NE.AND P0, PT, R24, R22, PT ;  /* 0x000000161800720c */ /* 0x000fe20003f05270 */
[----:B--2---:R0:W-:Y:S04]  /*05c0*/  STS [R25+0x100], R29 ;  /* 0x0001001d19007388 */ /* 0x0041e80000000800 */
[----:B---3--:R0:W-:Y:S04]  /*05d0*/  STS [R28+0x180], R17 ;  /* 0x000180111c007388 */ /* 0x0081e80000000800 */
[----:B-----5:R0:W-:Y:S04]  /*05e0*/  STS [R27+0x180], R12 ;  /* 0x0001800c1b007388 */ /* 0x0201e80000000800 */
[----:B------:R0:W-:Y:S01]  /*05f0*/  STS [R25+0x180], R26 ;  /* 0x0001801a19007388 */ /* 0x0001e20000000800 */
[----:B------:R-:W-:Y:S05]  /*0600*/  @P0 BRA `(.L_x_3) ;  /* 0xfffffffc00380947 */ /* 0x000fea000383ffff */
.L_x_2:
[----:B------:R-:W-:Y:S05]  /*0610*/  BSYNC.RECONVERGENT B0 ;  /* 0x0000000000007941 */ /* 0x000fea0003800200 */
.L_x_1:
[----:B------:R-:W-:Y:S01]  /*0620*/  LOP3.LUT R24, R8, 0x3, RZ, 0xc0, !PT ;  /* 0x0000000308187812 */ /* 0x000fe200078ec0ff */
[----:B------:R-:W-:Y:S03]  /*0630*/  BSSY.RECONVERGENT B0, `(.L_x_0) ;  /* 0x000001b000007945 */ /* 0x000fe60003800200 */
[----:B------:R-:W-:-:S13]  /*0640*/  ISETP.NE.AND P0, PT, R24, RZ, PT ;  /* 0x000000ff1800720c */ /* 0x000fda0003f05270 */
[----:B------:R-:W-:Y:S05]  /*0650*/  @!P0 BRA `(.L_x_4) ;  /* 0x0000000000608947 */ /* 0x000fea0003800000 */
[----:B0-----:R-:W-:-:S07]  /*0660*/  MOV R25, RZ ;  /* 0x000000ff00197202 */ /* 0x001fce0000000f00 */
.L_x_5:
[----:B-1----:R-:W0:Y:S01]  /*0670*/  LDC.64 R12, c[0x0][0x380] ;  /* 0x0000e000ff0c7b82 */ /* 0x002e220000000a00 */
[----:B------:R-:W-:-:S04]  /*0680*/  IMAD.IADD R27, R7, 0x1, R22 ;  /* 0x00000001071b7824 */ /* 0x000fc800078e0216 */
[----:B------:R-:W-:Y:S01]  /*0690*/  IMAD R26, R20, 0x20, R27 ;  /* 0x00000020141a7824 */ /* 0x000fe200078e021b */
[----:B------:R-:W-:-:S03]  /*06a0*/  LEA R14, R0, R27, 0x5 ;  /* 0x0000001b000e7211 */ /* 0x000fc600078e28ff */
[--C-:B------:R-:W-:Y:S02]  /*06b0*/  IMAD R29, R26, UR6, R19.reuse ;  /* 0x000000061a1d7c24 */ /* 0x100fe4000f8e0213 */
[C---:B------:R-:W-:Y:S02]  /*06c0*/  IMAD R17, R14.reuse, UR6, R19 ;  /* 0x000000060e117c24 */ /* 0x040fe4000f8e0213 */
[----:B------:R-:W-:Y:S02]  /*06d0*/  IMAD R15, R14, UR6, R21 ;  /* 0x000000060e0f7c24 */ /* 0x000fe4000f8e0215 */
[----:B0-----:R-:W-:-:S04]  /*06e0*/  IMAD.WIDE R16, R17, 0x4, R12 ;  /* 0x0000000411107825 */ /* 0x001fc800078e020c */
[--C-:B------:R-:W-:Y:S02]  /*06f0*/  IMAD.WIDE R14, R15, 0x4, R12.reuse ;  /* 0x000000040f0e7825 */ /* 0x100fe400078e020c */
[----:B------:R-:W2:Y:S02]  /*0700*/  LDG.E R16, desc[UR4][R16.64] ;  /* 0x0000000410107981 */ /* 0x000ea4000c1e1900 */
[----:B------:R-:W-:Y:S02]  /*0710*/  IMAD.WIDE R12, R29, 0x4, R12 ;  /* 0x000000041d0c7825 */ /* 0x000fe400078e020c */
[----:B------:R-:W3:Y:S04]  /*0720*/  LDG.E R14, desc[UR4][R14.64] ;  /* 0x000000040e0e7981 */ /* 0x000ee8000c1e1900 */
[----:B------:R-:W4:Y:S01]  /*0730*/  LDG.E R12, desc[UR4][R12.64] ;  /* 0x000000040c0c7981 */ /* 0x000f22000c1e1900 */
[C---:B------:R-:W-:Y:S01]  /*0740*/  LEA R29, R27.reuse, R10, 0x7 ;  /* 0x0000000a1b1d7211 */ /* 0x040fe200078e38ff */
[C---:B------:R-:W-:Y:S01]  /*0750*/  IMAD R26, R27.reuse, 0x80, R23 ;  /* 0x000000801b1a7824 */ /* 0x040fe200078e0217 */
[----:B------:R-:W-:Y:S01]  /*0760*/  LEA R27, R27, R18, 0x7 ;  /* 0x000000121b1b7211 */ /* 0x000fe200078e38ff */
[----:B------:R-:W-:Y:S01]  /*0770*/  VIADD R25, R25, 0x1 ;  /* 0x0000000119197836 */ /* 0x000fe20000000000 */
[----:B------:R-:W-:-:S04]  /*0780*/  IADD3 R22, PT, PT, R22, 0x1, RZ ;  /* 0x0000000116167810 */ /* 0x000fc80007ffe0ff */
[----:B------:R-:W-:Y:S01]  /*0790*/  ISETP.NE.AND P0, PT, R25, R24, PT ;  /* 0x000000181900720c */ /* 0x000fe20003f05270 */
[----:B--2---:R1:W-:Y:S04]  /*07a0*/  STS [R29], R16 ;  /* 0x000000101d007388 */ /* 0x0043e80000000800 */
[----:B---3--:R1:W-:Y:S04]  /*07b0*/  STS [R26], R14 ;  /* 0x0000000e1a007388 */ /* 0x0083e80000000800 */
[----:B----4-:R1:W-:Y:S04]  /*07c0*/  STS [R27], R12 ;  /* 0x0000000c1b007388 */ /* 0x0103e80000000800 */
[----:B------:R-:W-:Y:S05]  /*07d0*/  @P0 BRA `(.L_x_5) ;  /* 0xfffffffc00a40947 */ /* 0x000fea000383ffff */
.L_x_4:
[----:B------:R-:W-:Y:S05]  /*07e0*/  BSYNC.RECONVERGENT B0 ;  /* 0x0000000000007941 */ /* 0x000fea0003800200 */
.L_x_0:
[----:B------:R-:W-:Y:S01]  /*07f0*/  BAR.SYNC.DEFER_BLOCKING 0x0 ;  /* 0x0000000000007b1d */ /* 0x000fe20000010000 */
[----:B------:R-:W-:Y:S01]  /*0800*/  VIADD R9, R9, 0x1000 ;  /* 0x0000100009097836 */ /* 0x000fe20000000000 */
[----:B------:R-:W-:Y:S01]  /*0810*/  IADD3 R23, PT, PT, R8, -0x1, RZ ;  /* 0xffffffff08177810 */ /* 0x000fe20007ffe0ff */
[C---:B01----:R-:W-:Y:S02]  /*0820*/  IMAD R12, R7.reuse, 0x80, R6 ;  /* 0x00000080070c7824 */ /* 0x043fe400078e0206 */
[----:B------:R-:W-:Y:S01]  /*0830*/  IMAD.MOV.U32 R13, RZ, RZ, RZ ;  /* 0x000000ffff0d7224 */ /* 0x000fe200078e00ff */
[----:B------:R-:W-:Y:S02]  /*0840*/  LEA R14, R4, R9, 0x18 ;  /* 0x00000009040e7211 */ /* 0x000fe400078ec0ff */
[----:B------:R-:W-:Y:S02]  /*0850*/  LOP3.LUT R4, R8, 0x3, RZ, 0xc0, !PT ;  /* 0x0000000308047812 */ /* 0x000fe400078ec0ff */
[----:B------:R-:W-:-:S02]  /*0860*/  LEA R16, R7, R14, 0x7 ;  /* 0x0000000e07107211 */ /* 0x000fc400078e38ff */
[----:B------:R-:W-:Y:S02]  /*0870*/  LOP3.LUT R8, R8, 0x3c, RZ, 0xc0, !PT ;  /* 0x0000003c08087812 */ /* 0x000fe400078ec0ff */
[----:B------:R-:W-:Y:S01]  /*0880*/  IADD3 R9, PT, PT, R12, 0x100, R11 ;  /* 0x000001000c097810 */ /* 0x000fe20007ffe00b */
[----:B------:R-:W-:Y:S01]  /*0890*/  VIADD R16, R16, 0x100 ;  /* 0x0000010010107836 */ /* 0x000fe20000000000 */
[----:B------:R-:W-:-:S07]  /*08a0*/  IADD3 R12, PT, PT, -R8, RZ, RZ ;  /* 0x000000ff080c7210 */ /* 0x000fce0007ffe1ff */
.L_x_12:
[----:B------:R-:W-:-:S13]  /*08b0*/  ISETP.GT.U32.AND P0, PT, R3, 0x20, PT ;  /* 0x000000200300780c */ /* 0x000fda0003f04070 */
[----:B01----:R-:W-:Y:S05]  /*08c0*/  @P0 BRA `(.L_x_6) ;  /* 0x0000000400040947 */ /* 0x003fea0003800000 */
[----:B------:R-:W-:Y:S01]  /*08d0*/  LEA R15, R13, R18, 0x7 ;  /* 0x000000120d0f7211 */ /* 0x000fe200078e38ff */
[----:B------:R-:W-:Y:S01]  /*08e0*/  BSSY.RECONVERGENT B0, `(.L_x_7) ;  /* 0x0000024000007945 */ /* 0x000fe20003800200 */
[----:B------:R-:W-:Y:S01]  /*08f0*/  ISETP.GE.U32.AND P0, PT, R23, 0x3, PT ;  /* 0x000000031700780c */ /* 0x000fe20003f06070 */
[----:B------:R-:W-:-:S03]  /*0900*/  IMAD.MOV.U32 R20, RZ, RZ, RZ ;  /* 0x000000ffff147224 */ /* 0x000fc600078e00ff */
[----:B------:R-:W0:Y:S09]  /*0910*/  LDS R15, [R15] ;  /* 0x000000000f0f7984 */ /* 0x000e320000000800 */
[----:B------:R-:W-:Y:S05]  /*0920*/  @!P0 BRA `(.L_x_8) ;  /* 0x00000000007c8947 */ /* 0x000fea0003800000 */
[----:B------:R-:W-:Y:S01]  /*0930*/  BSSY.RECONVERGENT B1, `(.L_x_9) ;  /* 0x000001d000017945 */ /* 0x000fe20003800200 */
[----:B------:R-:W-:Y:S01]  /*0940*/  LEA R19, R13, R16, 0x2 ;  /* 0x000000100d137211 */ /* 0x000fe200078e10ff */
[----:B------:R-:W-:Y:S01]  /*0950*/  IMAD.MOV.U32 R17, RZ, RZ, R9 ;  /* 0x000000ffff117224 */ /* 0x000fe200078e0009 */
[----:B------:R-:W-:-:S07]  /*0960*/  MOV R20, R12 ;  /* 0x0000000c00147202 */ /* 0x000fce0000000f00 */
.L_x_10:
[----:B------:R-:W0:Y:S01]  /*0970*/  LDS R22, [R19+-0x100] ;  /* 0xffff000013167984 */ /* 0x000e220000000800 */
[----:B------:R-:W-:-:S03]  /*0980*/  VIADD R20, R20, 0x4 ;  /* 0x0000000414147836 */ /* 0x000fc60000000000 */
[----:B------:R-:W1:Y:S01]  /*0990*/  LDS R21, [R17+-0x100] ;  /* 0xffff000011157984 */ /* 0x000e620000000800 */
[----:B0-----:R-:W-:-:S05]  /*09a0*/  IMAD.IADD R24, R15, 0x1, R22 ;  /* 0x000000010f187824 */ /* 0x001fca00078e0216 */
[----:B-1----:R-:W-:Y:S02]  /*09b0*/  ISETP.GT.AND P0, PT, R21, R24, PT ;  /* 0x000000181500720c */ /* 0x002fe40003f04270 */
[----:B------:R-:W-:Y:S11]  /*09c0*/  LDS R21, [R17+-0x80] ;  /* 0xffff800011157984 */ /* 0x000ff60000000800 */
[----:B------:R-:W-:Y:S04]  /*09d0*/  @P0 STS [R17+-0x100], R24 ;  /* 0xffff001811000388 */ /* 0x000fe80000000800 */
[----:B------:R-:W0:Y:S02]  /*09e0*/  LDS R22, [R19+-0x80] ;  /* 0xffff800013167984 */ /* 0x000e240000000800 */
[----:B0-----:R-:W-:-:S04]  /*09f0*/  IADD3 R26, PT, PT, R15, R22, RZ ;  /* 0x000000160f1a7210 */ /* 0x001fc80007ffe0ff */
[----:B------:R-:W-:Y:S02]  /*0a00*/  ISETP.GT.AND P0, PT, R21, R26, PT ;  /* 0x0000001a1500720c */ /* 0x000fe40003f04270 */
[----:B------:R-:W-:Y:S11]  /*0a10*/  LDS R21, [R17] ;  /* 0x0000000011157984 */ /* 0x000ff60000000800 */
[----:B------:R-:W-:Y:S04]  /*0a20*/  @P0 STS [R17+-0x80], R26 ;  /* 0xffff801a11000388 */ /* 0x000fe80000000800 */
[----:B------:R-:W0:Y:S02]  /*0a30*/  LDS R22, [R19] ;  /* 0x0000000013167984 */ /* 0x000e240000000800 */
[----:B0-----:R-:W-:-:S05]  /*0a40*/  IMAD.IADD R28, R15, 0x1, R22 ;  /* 0x000000010f1c7824 */ /* 0x001fca00078e0216 */
[----:B------:R-:W-:Y:S02]  /*0a50*/  ISETP.GT.AND P0, PT, R21, R28, PT ;  /* 0x0000001c1500720c */ /* 0x000fe40003f04270 */
[----:B------:R-:W-:Y:S11]  /*0a60*/  LDS R21, [R17+0x80] ;  /* 0x0000800011157984 */ /* 0x000ff60000000800 */
[----:B------:R-:W-:Y:S04]  /*0a70*/  @P0 STS [R17], R28 ;  /* 0x0000001c11000388 */ /* 0x000fe80000000800 */
[----:B------:R0:W1:Y:S02]  /*0a80*/  LDS R22, [R19+0x80] ;  /* 0x0000800013167984 */ /* 0x0000640000000800 */
[----:B0-----:R-:W-:-:S02]  /*0a90*/  IADD3 R19, PT, PT, R19, 0x200, RZ ;  /* 0x0000020013137810 */ /* 0x001fc40007ffe0ff */
[----:B-1----:R-:W-:-:S04]  /*0aa0*/  IADD3 R22, PT, PT, R15, R22, RZ ;  /* 0x000000160f167210 */ /* 0x002fc80007ffe0ff */
[----:B------:R-:W-:-:S13]  /*0ab0*/  ISETP.GT.AND P0, PT, R21, R22, PT ;  /* 0x000000161500720c */ /* 0x000fda0003f04270 */
[----:B------:R0:W-:Y:S01]  /*0ac0*/  @P0 STS [R17+0x80], R22 ;  /* 0x0000801611000388 */ /* 0x0001e20000000800 */
[----:B------:R-:W-:Y:S01]  /*0ad0*/  ISETP.NE.AND P0, PT, R20, RZ, PT ;  /* 0x000000ff1400720c */ /* 0x000fe20003f05270 */
[----:B0-----:R-:W-:-:S12]  /*0ae0*/  VIADD R17, R17, 0x200 ;  /* 0x0000020011117836 */ /* 0x001fd80000000000 */
[----:B------:R-:W-:Y:S05]  /*0af0*/  @P0 BRA `(.L_x_10) ;  /* 0xfffffffc009c0947 */ /* 0x000fea000383ffff */
[----:B------:R-:W-:Y:S05]  /*0b00*/  BSYNC.RECONVERGENT B1 ;  /* 0x0000000000017941 */ /* 0x000fea0003800200 */
.L_x_9:
[----:B------:R-:W-:-:S07]  /*0b10*/  MOV R20, R8 ;  /* 0x0000000800147202 */ /* 0x000fce0000000f00 */
.L_x_8:
[----:B------:R-:W-:Y:S05]  /*0b20*/  BSYNC.RECONVERGENT B0 ;  /* 0x0000000000007941 */ /* 0x000fea0003800200 */
.L_x_7:
[----:B------:R-:W-:Y:S01]  /*0b30*/  ISETP.NE.AND P0, PT, R4, RZ, PT ;  /* 0x000000ff0400720c */ /* 0x000fe20003f05270 */
[----:B------:R-:W-:-:S12]  /*0b40*/  BSSY.RECONVERGENT B0, `(.L_x_6) ;  /* 0x0000019000007945 */ /* 0x000fd80003800200 */
[----:B------:R-:W-:Y:S05]  /*0b50*/  @!P0 BRA `(.L_x_11) ;  /* 0x00000000005c8947 */ /* 0x000fea0003800000 */
[----:B------:R-:W-:Y:S01]  /*0b60*/  IMAD.IADD R17, R7, 0x1, R20 ;  /* 0x0000000107117824 */ /* 0x000fe200078e0214 */
[----:B------:R-:W-:-:S04]  /*0b70*/  LEA R20, R13, R14, 0x2 ;  /* 0x0000000e0d147211 */ /* 0x000fc800078e10ff */
[C---:B------:R-:W-:Y:S01]  /*0b80*/  LEA R19, R17.reuse, R10, 0x7 ;  /* 0x0000000a11137211 */ /* 0x040fe200078e38ff */
[----:B------:R-:W-:-:S04]  /*0b90*/  IMAD R21, R17, 0x80, R20 ;  /* 0x0000008011157824 */ /* 0x000fc800078e0214 */
[----:B------:R-:W-:Y:S04]  /*0ba0*/  LDS R17, [R19] ;  /* 0x0000000013117984 */ /* 0x000fe80000000800 */
[----:B------:R-:W0:Y:S02]  /*0bb0*/  LDS R20, [R21] ;  /* 0x0000000015147984 */ /* 0x000e240000000800 */
[----:B0-----:R-:W-:-:S05]  /*0bc0*/  IMAD.IADD R20, R15, 0x1, R20 ;  /* 0x000000010f147824 */ /* 0x001fca00078e0214 */
[----:B------:R-:W-:-:S13]  /*0bd0*/  ISETP.GT.AND P0, PT, R17, R20, PT ;  /* 0x000000141100720c */ /* 0x000fda0003f04270 */
[----:B------:R1:W-:Y:S01]  /*0be0*/  @P0 STS [R19], R20 ;  /* 0x0000001413000388 */ /* 0x0003e20000000800 */
[----:B------:R-:W-:-:S13]  /*0bf0*/  ISETP.NE.AND P0, PT, R4, 0x1, PT ;  /* 0x000000010400780c */ /* 0x000fda0003f05270 */
[----:B-1----:R-:W-:Y:S05]  /*0c00*/  @!P0 BRA `(.L_x_11) ;  /* 0x0000000000308947 */ /* 0x002fea0003800000 */
[----:B------:R-:W0:Y:S04]  /*0c10*/  LDS R20, [R21+0x80] ;  /* 0x0000800015147984 */ /* 0x000e280000000800 */
[----:B------:R-:W1:Y:S01]  /*0c20*/  LDS R17, [R19+0x80] ;  /* 0x0000800013117984 */ /* 0x000e620000000800 */
[----:B0-----:R-:W-:-:S04]  /*0c30*/  IADD3 R20, PT, PT, R15, R20, RZ ;  /* 0x000000140f147210 */ /* 0x001fc80007ffe0ff */
[----:B-1----:R-:W-:-:S13]  /*0c40*/  ISETP.GT.AND P0, PT, R17, R20, PT ;  /* 0x000000141100720c */ /* 0x002fda0003f04270 */
[----:B------:R1:W-:Y:S01]  /*0c50*/  @P0 STS [R19+0x80], R20 ;  /* 0x0000801413000388 */ /* 0x0003e20000000800 */
[----:B------:R-:W-:-:S13]  /*0c60*/  ISETP.NE.AND P0, PT, R4, 0x2, PT ;  /* 0x000000020400780c */ /* 0x000fda0003f05270 */
[----:B-1----:R-:W-:Y:S05]  /*0c70*/  @!P0 BRA `(.L_x_11) ;  /* 0x0000000000148947 */ /* 0x002fea0003800000 */
[----:B------:R-:W0:Y:S04]  /*0c80*/  LDS R20, [R21+0x100] ;  /* 0x0001000015147984 */ /* 0x000e280000000800 */
[----:B------:R-:W1:Y:S01]  /*0c90*/  LDS R17, [R19+0x100] ;  /* 0x0001000013117984 */ /* 0x000e620000000800 */
[----:B0-----:R-:W-:-:S05]  /*0ca0*/  IMAD.IADD R20, R15, 0x1, R20 ;  /* 0x000000010f147824 */ /* 0x001fca00078e0214 */
[----:B-1----:R-:W-:-:S13]  /*0cb0*/  ISETP.GT.AND P0, PT, R17, R20, PT ;  /* 0x000000141100720c */ /* 0x002fda0003f04270 */
[----:B------:R1:W-:Y:S02]  /*0cc0*/  @P0 STS [R19+0x100], R20 ;  /* 0x0001001413000388 */ /* 0x0003e40000000800 */
.L_x_11:
[----:B------:R-:W-:Y:S05]  /*0cd0*/  BSYNC.RECONVERGENT B0 ;  /* 0x0000000000007941 */ /* 0x000fea0003800200 */
.L_x_6:
[----:B------:R-:W-:-:S04]  /*0ce0*/  IADD3 R13, PT, PT, R13, 0x1, RZ ;  /* 0x000000010d0d7810 */ /* 0x000fc80007ffe0ff */
[----:B------:R-:W-:-:S13]  /*0cf0*/  ISETP.NE.AND P0, PT, R13, 0x20, PT ;  /* 0x000000200d00780c */ /* 0x000fda0003f05270 */
[----:B------:R-:W-:Y:S05]  /*0d00*/  @P0 BRA `(.L_x_12) ;  /* 0xfffffff800e80947 */ /* 0x000fea000383ffff */
[----:B------:R-:W-:-:S13]  /*0d10*/  ISETP.GT.U32.AND P0, PT, R3, 0x20, PT ;  /* 0x000000200300780c */ /* 0x000fda0003f04070 */
[----:B------:R-:W-:Y:S05]  /*0d20*/  @P0 EXIT ;  /* 0x000000000000094d */ /* 0x000fea0003800000 */
[----:B------:R-:W-:Y:S01]  /*0d30*/  ISETP.GE.U32.AND P0, PT, R23, 0x3, PT ;  /* 0x000000031700780c */ /* 0x000fe20003f06070 */
[----:B------:R-:W-:Y:S01]  /*0d40*/  BSSY.RECONVERGENT B1, `(.L_x_13) ;  /* 0x000008a000017945 */ /* 0x000fe20003800200 */
[----:B------:R-:W-:-:S11]  /*0d50*/  IMAD.MOV.U32 R28, RZ, RZ, RZ ;  /* 0x000000ffff1c7224 */ /* 0x000fd600078e00ff */
[----:B------:R-:W-:Y:S05]  /*0d60*/  @!P0 BRA `(.L_x_14) ;  /* 0x00000008001c8947 */ /* 0x000fea0003800000 */
[----:B------:R-:W2:Y:S01]  /*0d70*/  LDC R3, c[0x0][0x38c] ;  /* 0x0000e300ff037b82 */ /* 0x000ea20000000800 */
[----:B------:R-:W-:Y:S01]  /*0d80*/  ISETP.GE.AND P0, PT, R12, RZ, PT ;  /* 0x000000ff0c00720c */ /* 0x000fe20003f06270 */
[----:B------:R-:W-:Y:S01]  /*0d90*/  BSSY.RELIABLE B0, `(.L_x_15) ;  /* 0x0000070000007945 */ /* 0x000fe20003800100 */
[----:B------:R-:W-:-:S05]  /*0da0*/  LEA R10, R0, R7, 0x5 ;  /* 0x00000007000a7211 */ /* 0x000fca00078e28ff */
[----:B0-----:R-:W0:Y:S01]  /*0db0*/  LDC.64 R14, c[0x0][0x380] ;  /* 0x0000e000ff0e7b82 */ /* 0x001e220000000a00 */
[----:B--2---:R-:W-:-:S04]  /*0dc0*/  IMAD R13, R10, R3, R5 ;  /* 0x000000030a0d7224 */ /* 0x004fc800078e0205 */
[----:B------:R-:W-:Y:S01]  /*0dd0*/  IMAD R26, R2, 0x20, R13 ;  /* 0x00000020021a7824 */ /* 0x000fe200078e020d */
[----:B------:R-:W-:Y:S06]  /*0de0*/  @P0 BRA `(.L_x_16) ;  /* 0x0000000400a80947 */ /* 0x000fec0003800000 */
[----:B------:R-:W-:Y:S01]  /*0df0*/  IADD3 R10, PT, PT, -R12, RZ, RZ ;  /* 0x000000ff0c0a7210 */ /* 0x000fe20007ffe1ff */
[----:B------:R-:W-:Y:S01]  /*0e00*/  BSSY.RECONVERGENT B2, `(.L_x_17) ;  /* 0x0000041000027945 */ /* 0x000fe20003800200 */
[----:B------:R-:W-:Y:S02]  /*0e10*/  PLOP3.LUT P0, PT, PT, PT, PT, 0x80, 0x8 ;  /* 0x000000000008781c */ /* 0x000fe40003f0f070 */
[----:B------:R-:W-:-:S13]  /*0e20*/  ISETP.GT.AND P1, PT, R10, 0xc, PT ;  /* 0x0000000c0a00780c */ /* 0x000fda0003f24270 */
[----:B------:R-:W-:Y:S05]  /*0e30*/  @!P1 BRA `(.L_x_18) ;  /* 0x0000000000f49947 */ /* 0x000fea0003800000 */
[----:B------:R-:W2:Y:S01]  /*0e40*/  LDC.64 R16, c[0x0][0x380] ;  /* 0x0000e000ff107b82 */ /* 0x000ea20000000a00 */
[----:B------:R-:W-:Y:S01]  /*0e50*/  BSSY.RECONVERGENT B3, `(.L_x_19) ;  /* 0x000003a000037945 */ /* 0x000fe20003800200 */
[----:B------:R-:W-:-:S13]  /*0e60*/  PLOP3.LUT P0, PT, PT, PT, PT, 0x8, 0x80 ;  /* 0x000000000080781c */ /* 0x000fda0003f0e170 */
.L_x_20:
[----:B---3--:R-:W3:Y:S01]  /*0e70*/  LDS R25, [R9+-0x100] ;  /* 0xffff000009197984 */ /* 0x008ee20000000800 */
[----:B-12---:R-:W-:Y:S01]  /*0e80*/  IMAD.WIDE R20, R26, 0x4, R16 ;  /* 0x000000041a147825 */ /* 0x006fe200078e0210 */
[----:B------:R-:W-:Y:S02]  /*0e90*/  IADD3 R12, PT, PT, R12, 0x10, RZ ;  /* 0x000000100c0c7810 */ /* 0x000fe40007ffe0ff */
[----:B------:R-:W1:Y:S01]  /*0ea0*/  LDS R22, [R9+-0x80] ;  /* 0xffff800009167984 */ /* 0x000e620000000800 */
[C---:B------:R-:W-:Y:S01]  /*0eb0*/  IMAD R26, R3.reuse, 0x4, R26 ;  /* 0x00000004031a7824 */ /* 0x040fe200078e021a */
[----:B------:R-:W-:Y:S01]  /*0ec0*/  ISETP.GE.AND P1, PT, R12, -0xc, PT ;  /* 0xfffffff40c00780c */ /* 0x000fe20003f26270 */
[C---:B------:R-:W-:Y:S01]  /*0ed0*/  IMAD.WIDE R18, R3.reuse, 0x4, R20 ;  /* 0x0000000403127825 */ /* 0x040fe200078e0214 */
[----:B------:R-:W2:Y:S04]  /*0ee0*/  LDS R29, [R9] ;  /* 0x00000000091d7984 */ /* 0x000ea80000000800 */
[----:B------:R-:W4:Y:S04]  /*0ef0*/  LDS R23, [R9+0x80] ;  /* 0x0000800009177984 */ /* 0x000f280000000800 */
[----:B------:R-:W5:Y:S04]  /*0f00*/  LDS R10, [R9+0x100] ;  /* 0x00010000090a7984 */ /* 0x000f680000000800 */
[----:B------:R-:W0:Y:S04]  /*0f10*/  LDS R13, [R9+0x180] ;  /* 0x00018000090d7984 */ /* 0x000e280000000800 */
[----:B------:R-:W0:Y:S04]  /*0f20*/  LDS R24, [R9+0x200] ;  /* 0x0002000009187984 */ /* 0x000e280000000800 */
[----:B------:R-:W0:Y:S04]  /*0f30*/  LDS R27, [R9+0x280] ;  /* 0x00028000091b7984 */ /* 0x000e280000000800 */
[----:B---3--:R3:W-:Y:S04]  /*0f40*/  STG.E desc[UR4][R20.64], R25 ;  /* 0x0000001914007986 */ /* 0x0087e8000c101904 */
[----:B-1----:R1:W-:Y:S04]  /*0f50*/  STG.E desc[UR4][R18.64], R22 ;  /* 0x0000001612007986 */ /* 0x0023e8000c101904 */
[----:B------:R-:W0:Y:S04]  /*0f60*/  LDS R25, [R9+0x300] ;  /* 0x0003000009197984 */ /* 0x000e280000000800 */
[----:B------:R-:W0:Y:S01]  /*0f70*/  LDS R22, [R9+0x380] ;  /* 0x0003800009167984 */ /* 0x000e220000000800 */
[----:B---3--:R-:W-:Y:S01]  /*0f80*/  IMAD.WIDE R20, R26, 0x4, R16 ;  /* 0x000000041a147825 */ /* 0x008fe200078e0210 */
[----:B------:R-:W-:-:S03]  /*0f90*/  LEA R26, R3, R26, 0x2 ;  /* 0x0000001a031a7211 */ /* 0x000fc600078e10ff */
[----:B-1----:R-:W-:-:S05]  /*0fa0*/  IMAD.WIDE R18, R3, 0x4, R18 ;  /* 0x0000000403127825 */ /* 0x002fca00078e0212 */
[----:B--2---:R1:W-:Y:S02]  /*0fb0*/  STG.E desc[UR4][R18.64], R29 ;  /* 0x0000001d12007986 */ /* 0x0043e4000c101904 */
[----:B-1----:R-:W-:-:S04]  /*0fc0*/  IMAD.WIDE R28, R3, 0x4, R18 ;  /* 0x00000004031c7825 */ /* 0x002fc800078e0212 */
[C---:B------:R-:W-:Y:S01]  /*0fd0*/  IMAD.WIDE R18, R3.reuse, 0x4, R20 ;  /* 0x0000000403127825 */ /* 0x040fe200078e0214 */
[----:B----4-:R-:W-:Y:S04]  /*0fe0*/  STG.E desc[UR4][R28.64], R23 ;  /* 0x000000171c007986 */ /* 0x010fe8000c101904 */
[----:B------:R-:W1:Y:S04]  /*0ff0*/  LDS R23, [R9+0x400] ;  /* 0x0004000009177984 */ /* 0x000e680000000800 */
[----:B-----5:R2:W-:Y:S04]  /*1000*/  STG.E desc[UR4][R20.64], R10 ;  /* 0x0000000a14007986 */ /* 0x0205e8000c101904 */
[----:B0-----:R0:W-:Y:S04]  /*1010*/  STG.E desc[UR4][R18.64], R13 ;  /* 0x0000000d12007986 */ /* 0x0011e8000c101904 */
[----:B------:R-:W3:Y:S01]  /*1020*/  LDS R28, [R9+0x480] ;  /* 0x00048000091c7984 */ /* 0x000ee20000000800 */
[----:B--2---:R-:W-:-:S03]  /*1030*/  IMAD.WIDE R20, R3, 0x4, R18 ;  /* 0x0000000403147825 */ /* 0x004fc600078e0212 */
[----:B------:R-:W2:Y:S04]  /*1040*/  LDS R13, [R9+0x500] ;  /* 0x00050000090d7984 */ /* 0x000ea80000000800 */
[----:B------:R4:W-:Y:S01]  /*1050*/  STG.E desc[UR4][R20.64], R24 ;  /* 0x0000001814007986 */ /* 0x0009e2000c101904 */
[----:B0-----:R-:W-:-:S03]  /*1060*/  IMAD.WIDE R18, R3, 0x4, R20 ;  /* 0x0000000403127825 */ /* 0x001fc600078e0214 */
[----:B------:R-:W0:Y:S04]  /*1070*/  LDS R29, [R9+0x580] ;  /* 0x00058000091d7984 */ /* 0x000e280000000800 */
[----:B------:R5:W-:Y:S01]  /*1080*/  STG.E desc[UR4][R18.64], R27 ;  /* 0x0000001b12007986 */ /* 0x000be2000c101904 */
[----:B----4-:R-:W-:-:S03]  /*1090*/  IMAD.WIDE R20, R26, 0x4, R16 ;  /* 0x000000041a147825 */ /* 0x010fc600078e0210 */
[----:B------:R-:W4:Y:S01]  /*10a0*/  LDS R27, [R9+0x600] ;  /* 0x00060000091b7984 */ /* 0x000f220000000800 */
[----:B------:R-:W-:-:S03]  /*10b0*/  IMAD R26, R3, 0x4, R26 ;  /* 0x00000004031a7824 */ /* 0x000fc600078e021a */
[----:B------:R1:W4:Y:S01]  /*10c0*/  LDS R10, [R9+0x680] ;  /* 0x00068000090a7984 */ /* 0x0003220000000800 */
[----:B-----5:R-:W-:-:S03]  /*10d0*/  IMAD.WIDE R18, R3, 0x4, R20 ;  /* 0x0000000403127825 */ /* 0x020fc600078e0214 */
[----:B------:R5:W-:Y:S04]  /*10e0*/  STG.E desc[UR4][R20.64], R25 ;  /* 0x0000001914007986 */ /* 0x000be8000c101904 */
[----:B------:R-:W-:Y:S01]  /*10f0*/  STG.E desc[UR4][R18.64], R22 ;  /* 0x0000001612007986 */ /* 0x000fe2000c101904 */
[----:B-1----:R-:W-:Y:S02]  /*1100*/  VIADD R9, R9, 0x800 ;  /* 0x0000080009097836 */ /* 0x002fe40000000000 */
[----:B-----5:R-:W-:-:S05]  /*1110*/  IMAD.WIDE R24, R3, 0x4, R18 ;  /* 0x0000000403187825 */ /* 0x020fca00078e0212 */
[----:B------:R1:W-:Y:S02]  /*1120*/  STG.E desc[UR4][R24.64], R23 ;  /* 0x0000001718007986 */ /* 0x0003e4000c101904 */
[----:B-1----:R-:W-:Y:S01]  /*1130*/  IMAD.WIDE R22, R26, 0x4, R16 ;  /* 0x000000041a167825 */ /* 0x002fe200078e0210 */
[----:B------:R-:W-:-:S03]  /*1140*/  LEA R26, R3, R26, 0x2 ;  /* 0x0000001a031a7211 */ /* 0x000fc600078e10ff */
[----:B------:R-:W-:-:S04]  /*1150*/  IMAD.WIDE R24, R3, 0x4, R24 ;  /* 0x0000000403187825 */ /* 0x000fc800078e0218 */
[C---:B------:R-:W-:Y:S01]  /*1160*/  IMAD.WIDE R20, R3.reuse, 0x4, R22 ;  /* 0x0000000403147825 */ /* 0x040fe200078e0216 */
[----:B---3--:R1:W-:Y:S04]  /*1170*/  STG.E desc[UR4][R24.64], R28 ;  /* 0x0000001c18007986 */ /* 0x0083e8000c101904 */
[----:B--2---:R3:W-:Y:S01]  /*1180*/  STG.E desc[UR4][R22.64], R13 ;  /* 0x0000000d16007986 */ /* 0x0047e2000c101904 */
[----:B------:R-:W-:-:S03]  /*1190*/  IMAD.WIDE R18, R3, 0x4, R20 ;  /* 0x0000000403127825 */ /* 0x000fc600078e0214 */
[----:B0-----:R3:W-:Y:S01]  /*11a0*/  STG.E desc[UR4][R20.64], R29 ;  /* 0x0000001d14007986 */ /* 0x0017e2000c101904 */
[----:B-1----:R-:W-:-:S03]  /*11b0*/  IMAD.WIDE R24, R3, 0x4, R18 ;  /* 0x0000000403187825 */ /* 0x002fc600078e0212 */
[----:B----4-:R3:W-:Y:S04]  /*11c0*/  STG.E desc[UR4][R18.64], R27 ;  /* 0x0000001b12007986 */ /* 0x0107e8000c101904 */
[----:B------:R3:W-:Y:S01]  /*11d0*/  STG.E desc[UR4][R24.64], R10 ;  /* 0x0000000a18007986 */ /* 0x0007e2000c101904 */
[----:B------:R-:W-:Y:S05]  /*11e0*/  @!P1 BRA `(.L_x_20) ;  /* 0xfffffffc00209947 */ /* 0x000fea000383ffff */
[----:B------:R-:W-:Y:S05]  /*11f0*/  BSYNC.RECONVERGENT B3 ;  /* 0x0000000000037941 */ /* 0x000fea0003800200 */
.L_x_19:
[----:B------:R-:W-:-:S07]  /*1200*/  IMAD.MOV.U32 R28, RZ, RZ, R8 ;  /* 0x000000ffff1c7224 */ /* 0x000fce00078e0008 */
.L_x_18:
[----:B------:R-:W-:Y:S05]  /*1210*/  BSYNC.RECONVERGENT B2 ;  /* 0x0000000000027941 */ /* 0x000fea0003800200 */
.L_x_17:
[----:B---3--:R-:W-:Y:S01]  /*1220*/  IADD3 R10, PT, PT, -R12, RZ, RZ ;  /* 0x000000ff0c0a7210 */ /* 0x008fe20007ffe1ff */
[----:B------:R-:W-:Y:S03]  /*1230*/  BSSY.RECONVERGENT B2, `(.L_x_21) ;  /* 0x0000022000027945 */ /* 0x000fe60003800200 */
[----:B------:R-:W-:-:S13]  /*1240*/  ISETP.GT.AND P1, PT, R10, 0x4, PT ;  /* 0x000000040a00780c */ /* 0x000fda0003f24270 */
[----:B------:R-:W-:Y:S05]  /*1250*/  @!P1 BRA `(.L_x_22) ;  /* 0x00000000007c9947 */ /* 0x000fea0003800000 */
[----:B------:R-:W2:Y:S01]  /*1260*/  LDS R21, [R9+-0x100] ;  /* 0xffff000009157984 */ /* 0x000ea20000000800 */
[----:B------:R-:W3:Y:S01]  /*1270*/  LDC.64 R16, c[0x0][0x380] ;  /* 0x0000e000ff107b82 */ /* 0x000ee20000000a00 */
[----:B------:R-:W-:Y:S02]  /*1280*/  PLOP3.LUT P0, PT, PT, PT, PT, 0x8, 0x80 ;  /* 0x000000000080781c */ /* 0x000fe40003f0e170 */
[----:B------:R-:W4:Y:S01]  /*1290*/  LDS R18, [R9+-0x80] ;  /* 0xffff800009127984 */ /* 0x000f220000000800 */
[----:B------:R-:W-:-:S03]  /*12a0*/  IADD3 R12, PT, PT, R12, 0x8, RZ ;  /* 0x000000080c0c7810 */ /* 0x000fc60007ffe0ff */
[----:B-1----:R-:W1:Y:S04]  /*12b0*/  LDS R19, [R9] ;  /* 0x0000000009137984 */ /* 0x002e680000000800 */
[----:B------:R-:W5:Y:S04]  /*12c0*/  LDS R13, [R9+0x80] ;  /* 0x00008000090d7984 */ /* 0x000f680000000800 */
[----:B------:R-:W0:Y:S04]  /*12d0*/  LDS R27, [R9+0x100] ;  /* 0x00010000091b7984 */ /* 0x000e280000000800 */
[----:B------:R-:W0:Y:S04]  /*12e0*/  LDS R25, [R9+0x180] ;  /* 0x0001800009197984 */ /* 0x000e280000000800 */
[----:B------:R-:W0:Y:S01]  /*12f0*/  LDS R24, [R9+0x200] ;  /* 0x0002000009187984 */ /* 0x000e220000000800 */
[----:B---3--:R-:W-:-:S03]  /*1300*/  IMAD.WIDE R28, R26, 0x4, R16 ;  /* 0x000000041a1c7825 */ /* 0x008fc600078e0210 */
[----:B------:R3:W0:Y:S01]  /*1310*/  LDS R10, [R9+0x280] ;  /* 0x00028000090a7984 */ /* 0x0006220000000800 */
[----:B------:R-:W-:-:S04]  /*1320*/  IMAD R26, R3, 0x4, R26 ;  /* 0x00000004031a7824 */ /* 0x000fc800078e021a */
[----:B------:R-:W-:Y:S01]  /*1330*/  IMAD.WIDE R16, R26, 0x4, R16 ;  /* 0x000000041a107825 */ /* 0x000fe200078e0210 */
[----:B---3--:R-:W-:-:S03]  /*1340*/  IADD3 R9, PT, PT, R9, 0x400, RZ ;  /* 0x0000040009097810 */ /* 0x008fc60007ffe0ff */
[C---:B------:R-:W-:Y:S01]  /*1350*/  IMAD R26, R3.reuse, 0x4, R26 ;  /* 0x00000004031a7824 */ /* 0x040fe200078e021a */
[----:B--2---:R2:W-:Y:S02]  /*1360*/  STG.E desc[UR4][R28.64], R21 ;  /* 0x000000151c007986 */ /* 0x0045e4000c101904 */
[----:B--2---:R-:W-:-:S04]  /*1370*/  IMAD.WIDE R28, R3, 0x4, R28 ;  /* 0x00000004031c7825 */ /* 0x004fc800078e021c */
[C---:B------:R-:W-:Y:S01]  /*1380*/  IMAD.WIDE R20, R3.reuse, 0x4, R16 ;  /* 0x0000000403147825 */ /* 0x040fe200078e0210 */
[----:B----4-:R2:W-:Y:S03]  /*1390*/  STG.E desc[UR4][R28.64], R18 ;  /* 0x000000121c007986 */ /* 0x0105e6000c101904 */
[----:B------:R-:W-:-:S05]  /*13a0*/  IMAD.WIDE R22, R3, 0x4, R28 ;  /* 0x0000000403167825 */ /* 0x000fca00078e021c */
[----:B-1----:R1:W-:Y:S01]  /*13b0*/  STG.E desc[UR4][R22.64], R19 ;  /* 0x0000001316007986 */ /* 0x0023e2000c101904 */
[----:B--2---:R-:W-:Y:S02]  /*13c0*/  IMAD.MOV.U32 R28, RZ, RZ, R8 ;  /* 0x000000ffff1c7224 */ /* 0x004fe400078e0008 */
[----:B-1----:R-:W-:-:S04]  /*13d0*/  IMAD.WIDE R18, R3, 0x4, R22 ;  /* 0x0000000403127825 */ /* 0x002fc800078e0216 */
[C---:B------:R-:W-:Y:S01]  /*13e0*/  IMAD.WIDE R22, R3.reuse, 0x4, R20 ;  /* 0x0000000403167825 */ /* 0x040fe200078e0214 */
[----:B-----5:R-:W-:Y:S04]  /*13f0*/  STG.E desc[UR4][R18.64], R13 ;  /* 0x0000000d12007986 */ /* 0x020fe8000c101904 */
[----:B0-----:R0:W-:Y:S04]  /*1400*/  STG.E desc[UR4][R16.64], R27 ;  /* 0x0000001b10007986 */ /* 0x0011e8000c101904 */
[----:B------:R2:W-:Y:S04]  /*1410*/  STG.E desc[UR4][R20.64], R25 ;  /* 0x0000001914007986 */ /* 0x0005e8000c101904 */
[----:B------:R2:W-:Y:S01]  /*1420*/  STG.E desc[UR4][R22.64], R24 ;  /* 0x0000001816007986 */ /* 0x0005e2000c101904 */
[----:B0-----:R-:W-:-:S05]  /*1430*/  IMAD.WIDE R16, R3, 0x4, R22 ;  /* 0x0000000403107825 */ /* 0x001fca00078e0216 */
[----:B------:R2:W-:Y:S02]  /*1440*/  STG.E desc[UR4][R16.64], R10 ;  /* 0x0000000a10007986 */ /* 0x0005e4000c101904 */
.L_x_22:
[----:B------:R-:W-:Y:S05]  /*1450*/  BSYNC.RECONVERGENT B2 ;  /* 0x0000000000027941 */ /* 0x000fea0003800200 */
.L_x_21:
[----:B------:R-:W-:-:S13]  /*1460*/  ISETP.NE.OR P0, PT, R12, RZ, P0 ;  /* 0x000000ff0c00720c */ /* 0x000fda0000705670 */
[----:B------:R-:W-:Y:S05]  /*1470*/  @!P0 BREAK.RELIABLE B0 ;  /* 0x0000000000008942 */ /* 0x000fea0003800100 */
[----:B------:R-:W-:Y:S05]  /*1480*/  @!P0 BRA `(.L_x_14) ;  /* 0x0000000000548947 */ /* 0x000fea0003800000 */
.L_x_16:
[----:B------:R-:W-:Y:S05]  /*1490*/  BSYNC.RELIABLE B0 ;  /* 0x0000000000007941 */ /* 0x000fea0003800100 */
.L_x_15:
[----:B------:R-:W-:Y:S01]  /*14a0*/  BSSY.RECONVERGENT B0, `(.L_x_23) ;  /* 0x0000012000007945 */ /* 0x000fe20003800200 */
.L_x_24:
[----:B---3--:R-:W3:Y:S01]  /*14b0*/  LDS R13, [R9+-0x100] ;  /* 0xffff0000090d7984 */ /* 0x008ee20000000800 */
[----:B0-2---:R-:W-:Y:S01]  /*14c0*/  IMAD.WIDE R22, R26, 0x4, R14 ;  /* 0x000000041a167825 */ /* 0x005fe200078e020e */
[----:B------:R-:W-:Y:S02]  /*14d0*/  IADD3 R12, PT, PT, R12, 0x4, RZ ;  /* 0x000000040c0c7810 */ /* 0x000fe40007ffe0ff */
[----:B------:R-:W0:Y:S01]  /*14e0*/  LDS R25, [R9+-0x80] ;  /* 0xffff800009197984 */ /* 0x000e220000000800 */
[C---:B------:R-:W-:Y:S01]  /*14f0*/  IMAD R26, R3.reuse, 0x4, R26 ;  /* 0x00000004031a7824 */ /* 0x040fe200078e021a */
[----:B------:R-:W-:Y:S01]  /*1500*/  ISETP.NE.AND P0, PT, R12, RZ, PT ;  /* 0x000000ff0c00720c */ /* 0x000fe20003f05270 */
[C---:B-1----:R-:W-:Y:S01]  /*1510*/  IMAD.WIDE R20, R3.reuse, 0x4, R22 ;  /* 0x0000000403147825 */ /* 0x042fe200078e0216 */
[----:B------:R-:W1:Y:S04]  /*1520*/  LDS R27, [R9] ;  /* 0x00000000091b7984 */ /* 0x000e680000000800 */
[----:B------:R2:W4:Y:S01]  /*1530*/  LDS R29, [R9+0x80] ;  /* 0x00008000091d7984 */ /* 0x0005220000000800 */
[----:B------:R-:W-:-:S04]  /*1540*/  IMAD.WIDE R18, R3, 0x4, R20 ;  /* 0x0000000403127825 */ /* 0x000fc800078e0214 */
[----:B------:R-:W-:Y:S01]  /*1550*/  IMAD.WIDE R16, R3, 0x4, R18 ;  /* 0x0000000403107825 */ /* 0x000fe200078e0212 */
[----:B--2---:R-:W-:Y:S01]  /*1560*/  IADD3 R9, PT, PT, R9, 0x200, RZ ;  /* 0x0000020009097810 */ /* 0x004fe20007ffe0ff */
[----:B---3--:R3:W-:Y:S04]  /*1570*/  STG.E desc[UR4][R22.64], R13 ;  /* 0x0000000d16007986 */ /* 0x0087e8000c101904 */
[----:B0-----:R3:W-:Y:S04]  /*1580*/  STG.E desc[UR4][R20.64], R25 ;  /* 0x0000001914007986 */ /* 0x0017e8000c101904 */
[----:B-1----:R3:W-:Y:S04]  /*1590*/  STG.E desc[UR4][R18.64], R27 ;  /* 0x0000001b12007986 */ /* 0x0027e8000c101904 */
[----:B----4-:R3:W-:Y:S01]  /*15a0*/  STG.E desc[UR4][R16.64], R29 ;  /* 0x0000001d10007986 */ /* 0x0107e2000c101904 */
[----:B------:R-:W-:Y:S05]  /*15b0*/  @P0 BRA `(.L_x_24) ;  /* 0xfffffffc00bc0947 */ /* 0x000fea000383ffff */
[----:B------:R-:W-:Y:S05]  /*15c0*/  BSYNC.RECONVERGENT B0 ;  /* 0x0000000000007941 */ /* 0x000fea0003800200 */
.L_x_23:
[----:B------:R-:W-:-:S07]  /*15d0*/  IMAD.MOV.U32 R28, RZ, RZ, R8 ;  /* 0x000000ffff1c7224 */ /* 0x000fce00078e0008 */
.L_x_14:
[----:B------:R-:W-:Y:S05]  /*15e0*/  BSYNC.RECONVERGENT B1 ;  /* 0x0000000000017941 */ /* 0x000fea0003800200 */
.L_x_13:
[----:B------:R-:W-:Y:S05]  /*15f0*/  WARPSYNC.ALL ;  /* 0x0000000000007948 */ /* 0x000fea0003800000 */
[----:B------:R-:W-:-:S13]  /*1600*/  ISETP.NE.AND P0, PT, R4, RZ, PT ;  /* 0x000000ff0400720c */ /* 0x000fda0003f05270 */
[----:B------:R-:W-:Y:S05]  /*1610*/  @!P0 EXIT ;  /* 0x000000000000894d */ /* 0x000fea0003800000 */
[----:B------:R-:W4:Y:S01]  /*1620*/  LDCU UR6, c[0x0][0x38c] ;  /* 0x00007180ff0677ac */ /* 0x000f220008000800 */
[----:B------:R-:W0:Y:S01]  /*1630*/  LDC.64 R8, c[0x0][0x380] ;  /* 0x0000e000ff087b82 */ /* 0x000e220000000a00 */
[----:B------:R-:W-:Y:S01]  /*1640*/  IADD3 R7, PT, PT, R7, R28, RZ ;  /* 0x0000001c07077210 */ /* 0x000fe20007ffe0ff */
[----:B------:R-:W-:-:S03]  /*1650*/  IMAD.MOV R4, RZ, RZ, -R4 ;  /* 0x000000ffff047224 */ /* 0x000fc600078e0a04 */
[----:B------:R-:W-:Y:S01]  /*1660*/  LEA R6, R7, R6, 0x7 ;  /* 0x0000000607067211 */ /* 0x000fe200078e38ff */
[----:B------:R-:W-:-:S04]  /*1670*/  IMAD R0, R0, 0x20, R7 ;  /* 0x0000002000007824 */ /* 0x000fc800078e0207 */
[----:B------:R-:W-:Y:S02]  /*1680*/  IMAD.IADD R6, R11, 0x1, R6 ;  /* 0x000000010b067824 */ /* 0x000fe400078e0206 */
[----:B----4-:R-:W-:-:S05]  /*1690*/  IMAD R5, R0, UR6, R5 ;  /* 0x0000000600057c24 */ /* 0x010fca000f8e0205 */
[----:B------:R-:W-:-:S07]  /*16a0*/  LEA R5, R2, R5, 0x5 ;  /* 0x0000000502057211 */ /* 0x000fce00078e28ff */
.L_x_25:
[----:B----4-:R4:W5:Y:S01]  /*16b0*/  LDS R7, [R6] ;  /* 0x0000000006077984 */ /* 0x0109620000000800 */
[----:B0-----:R-:W-:Y:S01]  /*16c0*/  IMAD.WIDE R2, R5, 0x4, R8 ;  /* 0x0000000405027825 */ /* 0x001fe200078e0208 */
[----:B------:R-:W-:-:S03]  /*16d0*/  IADD3 R4, PT, PT, R4, 0x1, RZ ;  /* 0x0000000104047810 */ /* 0x000fc60007ffe0ff */
[----:B------:R-:W-:Y:S01]  /*16e0*/  VIADD R5, R5, UR6 ;  /* 0x0000000605057c36 */ /* 0x000fe20008000000 */
[----:B------:R-:W-:Y:S02]  /*16f0*/  ISETP.NE.AND P0, PT, R4, RZ, PT ;  /* 0x000000ff0400720c */ /* 0x000fe40003f05270 */
[----:B----4-:R-:W-:Y:S01]  /*1700*/  IADD3 R6, PT, PT, R6, 0x80, RZ ;  /* 0x0000008006067810 */ /* 0x010fe20007ffe0ff */
[----:B-----5:R4:W-:Y:S10]  /*1710*/  STG.E desc[UR4][R2.64], R7 ;  /* 0x0000000702007986 */ /* 0x0209f4000c101904 */
[----:B------:R-:W-:Y:S05]  /*1720*/  @P0 BRA `(.L_x_25) ;  /* 0xfffffffc00e00947 */ /* 0x000fea000383ffff */
[----:B------:R-:W-:Y:S05]  /*1730*/  EXIT ;  /* 0x000000000000794d */ /* 0x000fea0003800000 */
        .weak           $__internal_0_$__cuda_sm20_div_u16
        .type           $__internal_0_$__cuda_sm20_div_u16,@function
        .size           $__internal_0_$__cuda_sm20_div_u16,(.L_x_87 - $__internal_0_$__cuda_sm20_div_u16)
$__internal_0_$__cuda_sm20_div_u16:
[----:B------:R-:W0:Y:S01]  /*1740*/  I2F.U16 R4, R8 ;  /* 0x0000000800047306 */ /* 0x000e220000101000 */
[----:B------:R-:W-:Y:S01]  /*1750*/  IMAD.MOV.U32 R6, RZ, RZ, 0x4b800000 ;  /* 0x4b800000ff067424 */ /* 0x000fe200078e00ff */
[C---:B0-----:R-:W-:Y:S02]  /*1760*/  FSETP.GEU.AND P1, PT, |R4|.reuse, 1.175494350822287508e-38, PT ;  /* 0x008000000400780b */ /* 0x041fe40003f2e200 */
[----:B------:R-:W-:Y:S02]  /*1770*/  FSETP.GT.AND P0, PT, |R4|, 8.50705917302346158658e+37, PT ;  /* 0x7e8000000400780b */ /* 0x000fe40003f04200 */
[----:B------:R-:W-:-:S04]  /*1780*/  FSEL R6, R6, 1, !P1 ;  /* 0x3f80000006067808 */ /* 0x000fc80004800000 */
[----:B------:R-:W-:Y:S02]  /*1790*/  FSEL R9, R6, 0.25, !P0 ;  /* 0x3e80000006097808 */ /* 0x000fe40004000000 */
[----:B------:R-:W-:Y:S02]  /*17a0*/  ISETP.NE.U32.AND P0, PT, R8, RZ, PT ;  /* 0x000000ff0800720c */ /* 0x000fe40003f05070 */
[----:B------:R-:W-:Y:S01]  /*17b0*/  MOV R8, R11 ;  /* 0x0000000b00087202 */ /* 0x000fe20000000f00 */
[----:B------:R-:W-:Y:S02]  /*17c0*/  FMUL R6, R4, R9 ;  /* 0x0000000904067220 */ /* 0x000fe40000400000 */
[----:B------:R-:W-:Y:S08]  /*17d0*/  I2F.U16.RZ R4, R10 ;  /* 0x0000000a00047306 */ /* 0x000ff0000010d000 */
[----:B------:R-:W0:Y:S02]  /*17e0*/  MUFU.RCP R6, R6 ;  /* 0x0000000600067308 */ /* 0x000e240000001000 */
[----:B0-----:R-:W-:-:S05]  /*17f0*/  FMUL R9, R9, R6 ;  /* 0x0000000609097220 */ /* 0x001fca0000400000 */
[----:B------:R-:W-:-:S05]  /*1800*/  IADD3 R9, PT, PT, R9, 0x2, RZ ;  /* 0x0000000209097810 */ /* 0x000fca0007ffe0ff */
[----:B------:R-:W-:Y:S01]  /*1810*/  FMUL.RZ R4, R4, R9 ;  /* 0x0000000904047220 */ /* 0x000fe2000040c000 */
[----:B------:R-:W-:-:S05]  /*1820*/  IMAD.MOV.U32 R9, RZ, RZ, 0x0 ;  /* 0x00000000ff097424 */ /* 0x000fca00078e00ff */
[----:B------:R-:W0:Y:S02]  /*1830*/  F2I.U32.TRUNC.NTZ R4, R4 ;  /* 0x0000000400047305 */ /* 0x000e24000020f000 */
[----:B0-----:R-:W-:Y:S01]  /*1840*/  LOP3.LUT R12, R4, 0xffff, RZ, 0xc0, !PT ;  /* 0x0000ffff040c7812 */ /* 0x001fe200078ec0ff */
[----:B------:R-:W-:Y:S01]  /*1850*/  @!P0 IMAD.MOV.U32 R12, RZ, RZ, -0x1 ;  /* 0xffffffffff0c8424 */ /* 0x000fe200078e00ff */
[----:B------:R-:W-:Y:S06]  /*1860*/  RET.REL.NODEC R8 `(_Z10cal_phase3Piii) ;  /* 0xffffffe408e47950 */ /* 0x000fec0003c3ffff */
.L_x_26:
[----:B------:R-:W-:-:S00]  /*1870*/  BRA `(.L_x_26) ;  /* 0xfffffffc00fc7947 */ /* 0x000fc0000383ffff */
[----:B------:R-:W-:-:S00]  /*1880*/  NOP ;  /* 0x0000000000007918 */ /* 0x000fc00000000000 */
[----:B------:R-:W-:-:S00]  /*1890*/  NOP ;  /* 0x0000000000007918 */ /* 0x000fc00000000000 */
[----:B------:R-:W-:-:S00]  /*18a0*/  NOP ;  /* 0x0000000000007918 */ /* 0x000fc00000000000 */
[----:B------:R-:W-:-:S00]  /*18b0*/  NOP ;  /* 0x0000000000007918 */ /* 0x000fc00000000000 */
[----:B------:R-:W-:-:S00]  /*18c0*/  NOP ;  /* 0x0000000000007918 */ /* 0x000fc00000000000 */
[----:B------:R-:W-:-:S00]  /*18d0*/  NOP ;  /* 0x0000000000007918 */ /* 0x000fc00000000000 */
[----:B------:R-:W-:-:S00]  /*18e0*/  NOP ;  /* 0x0000000000007918 */ /* 0x000fc00000000000 */
[----:B------:R-:W-:-:S00]  /*18f0*/  NOP ;  /* 0x0000000000007918 */ /* 0x000fc00000000000 */
.L_x_87:


//--------------------- .text._Z10cal_phase2Piii  --------------------------
	.section	.text._Z10cal_phase2Piii,"ax",@progbits
	.align	128
        .global         _Z10cal_phase2Piii
        .type           _Z10cal_phase2Piii,@function
        .size           _Z10cal_phase2Piii,(.L_x_88 - _Z10cal_phase2Piii)
        .other          _Z10cal_phase2Piii,@"STO_CUDA_ENTRY STV_DEFAULT"
_Z10cal_phase2Piii:
.text._Z10cal_phase2Piii:
[----:B------:R-:W-:Y:S01]  /*0000*/  LDC R1, c[0x0][0x37c] ;  /* 0x0000df00ff017b82 */ /* 0x000fe20000000800 */
[----:B------:R-:W0:Y:S01]  /*0010*/  S2R R0, SR_CTAID.X ;  /* 0x0000000000007919 */ /* 0x000e220000002500 */
[----:B------:R-:W0:Y:S02]  /*0020*/  LDCU UR4, c[0x0][0x388] ;  /* 0x00007100ff0477ac */ /* 0x000e240008000800 */
[----:B0-----:R-:W-:-:S13]  /*0030*/  ISETP.NE.AND P0, PT, R0, UR4, PT ;  /* 0x0000000400007c0c */ /* 0x001fda000bf05270 */
[----:B------:R-:W-:Y:S05]  /*0040*/  @!P0 EXIT ;  /* 0x000000000000894d */ /* 0x000fea0003800000 */
[----:B------:R-:W0:Y:S01]  /*0050*/  S2R R3, SR_TID.Y ;  /* 0x0000000000037919 */ /* 0x000e220000002200 */
[----:B------:R-:W1:Y:S01]  /*0060*/  LDC R2, c[0x0][0x364] ;  /* 0x0000d900ff027b82 */ /* 0x000e620000000800 */
[----:B------:R-:W-:Y:S01]  /*0070*/  MOV R11, 0xd0 ;  /* 0x000000d0000b7802 */ /* 0x000fe20000000f00 */
[----:B------:R-:W2:Y:S01]  /*0080*/  LDCU.64 UR10, c[0x0][0x358] ;  /* 0x00006b00ff0a77ac */ /* 0x000ea20008000a00 */
[----:B-1----:R-:W-:Y:S02]  /*0090*/  LOP3.LUT R10, R2, 0xffff, RZ, 0xc0, !PT ;  /* 0x0000ffff020a7812 */ /* 0x002fe400078ec0ff */
[----:B0-----:R-:W-:-:S04]  /*00a0*/  SHF.L.U32 R3, R3, 0x5, RZ ;  /* 0x0000000503037819 */ /* 0x001fc800000006ff */
[----:B--2---:R-:W-:-:S07]  /*00b0*/  LOP3.LUT R9, R3, 0xffff, RZ, 0xc0, !PT ;  /* 0x0000ffff03097812 */ /* 0x004fce00078ec0ff */
[----:B------:R-:W-:Y:S05]  /*00c0*/  CALL.REL.NOINC `($__internal_1_$__cuda_sm20_div_u16) ;  /* 0x0000002000387944 */ /* 0x000fea0003c00000 */
[----:B------:R-:W0:Y:S01]  /*00d0*/  S2R R4, SR_TID.X ;  /* 0x0000000000047919 */ /* 0x000e220000002100 */
[----:B------:R-:W-:Y:S01]  /*00e0*/  LOP3.LUT R3, R10, 0xffff, RZ, 0xc0, !PT ;  /* 0x0000ffff0a037812 */ /* 0x000fe200078ec0ff */
[----:B------:R-:W-:Y:S01]  /*00f0*/  IMAD.MOV.U32 R9, RZ, RZ, 0x20 ;  /* 0x00000020ff097424 */ /* 0x000fe200078e00ff */
[----:B------:R-:W-:Y:S02]  /*0100*/  LOP3.LUT R10, R2, 0xffff, RZ, 0xc0, !PT ;  /* 0x0000ffff020a7812 */ /* 0x000fe400078ec0ff */
[----:B------:R-:W-:-:S07]  /*0110*/  MOV R11, 0x130 ;  /* 0x00000130000b7802 */ /* 0x000fce0000000f00 */
[----:B0-----:R-:W-:Y:S05]  /*0120*/  CALL.REL.NOINC `($__internal_1_$__cuda_sm20_div_u16) ;  /* 0x0000002000207944 */ /* 0x001fea0003c00000 */
[----:B------:R-:W0:Y:S01]  /*0130*/  S2UR UR7, SR_CgaCtaId ;  /* 0x00000000000779c3 */ /* 0x000e220000008800 */
[----:B------:R-:W-:Y:S01]  /*0140*/  ISETP.GT.U32.AND P0, PT, R2, 0x20, PT ;  /* 0x000000200200780c */ /* 0x000fe20003f04070 */
[----:B------:R-:W-:Y:S01]  /*0150*/  UMOV UR4, 0x400 ;  /* 0x0000040000047882 */ /* 0x000fe20000000000 */
[----:B------:R-:W-:Y:S01]  /*0160*/  SHF.L.U32 R5, R4, 0x2, RZ ;  /* 0x0000000204057819 */ /* 0x000fe200000006ff */
[----:B------:R-:W-:Y:S01]  /*0170*/  UIADD3 UR5, UPT, UPT, UR4, 0x1000, URZ ;  /* 0x0000100004057890 */ /* 0x000fe2000fffe0ff */
[----:B------:R-:W-:Y:S01]  /*0180*/  LOP3.LUT R6, R10, 0xffff, RZ, 0xc0, !PT ;  /* 0x0000ffff0a067812 */ /* 0x000fe200078ec0ff */
[----:B0-----:R-:W-:Y:S02]  /*0190*/  ULEA UR8, UR7, UR4, 0x18 ;  /* 0x0000000407087291 */ /* 0x001fe4000f8ec0ff */
[----:B------:R-:W-:-:S04]  /*01a0*/  ULEA UR5, UR7, UR5, 0x18 ;  /* 0x0000000507057291 */ /* 0x000fc8000f8ec0ff */
[C---:B------:R-:W-:Y:S02]  /*01b0*/  VIADD R7, R5.reuse, UR8 ;  /* 0x0000000805077c36 */ /* 0x040fe40008000000 */
[----:B------:R-:W-:Y:S01]  /*01c0*/  IADD3 R8, PT, PT, R5, UR5, RZ ;  /* 0x0000000505087c10 */ /* 0x000fe2000fffe0ff */
[----:B------:R-:W-:Y:S06]  /*01d0*/  @P0 BRA `(.L_x_27) ;  /* 0x00000004007c0947 */ /* 0x000fec0003800000 */
[----:B------:R-:W0:Y:S01]  /*01e0*/  LDC R9, c[0x0][0x388] ;  /* 0x0000e200ff097b82 */ /* 0x000e220000000800 */
[----:B------:R-:W-:Y:S01]  /*01f0*/  VIADD R10, R10, 0xffffffff ;  /* 0xffffffff0a0a7836 */ /* 0x000fe20000000000 */
[----:B------:R-:W-:Y:S01]  /*0200*/  UIADD3 UR6, UPT, UPT, UR4, 0x2000, URZ ;  /* 0x0000200004067890 */ /* 0x000fe2000fffe0ff */
[----:B------:R-:W-:Y:S01]  /*0210*/  BSSY.RECONVERGENT B0, `(.L_x_28) ;  /* 0x000003e000007945 */ /* 0x000fe20003800200 */
[----:B------:R-:W1:Y:S01]  /*0220*/  LDCU UR9, c[0x0][0x38c] ;  /* 0x00007180ff0977ac */ /* 0x000e620008000800 */
[----:B------:R-:W-:Y:S01]  /*0230*/  IMAD.MOV.U32 R12, RZ, RZ, RZ ;  /* 0x000000ffff0c7224 */ /* 0x000fe200078e00ff */
[----:B------:R-:W-:Y:S01]  /*0240*/  LOP3.LUT R10, R10, 0xffff, RZ, 0xc0, !PT ;  /* 0x0000ffff0a0a7812 */ /* 0x000fe200078ec0ff */
[----:B------:R-:W-:-:S03]  /*0250*/  ULEA UR6, UR7, UR6, 0x18 ;  /* 0x0000000607067291 */ /* 0x000fc6000f8ec0ff */
[----:B------:R-:W-:Y:S02]  /*0260*/  ISETP.GE.U32.AND P0, PT, R10, 0x3, PT ;  /* 0x000000030a00780c */ /* 0x000fe40003f06070 */
[-C--:B------:R-:W-:Y:S01]  /*0270*/  LEA R10, R0, R4.reuse, 0x5 ;  /* 0x00000004000a7211 */ /* 0x080fe200078e28ff */
[----:B------:R-:W-:Y:S01]  /*0280*/  VIADD R13, R5, UR6 ;  /* 0x00000006050d7c36 */ /* 0x000fe20008000000 */
[----:B0-----:R-:W-:-:S09]  /*0290*/  LEA R11, R9, R4, 0x5 ;  /* 0x00000004090b7211 */ /* 0x001fd200078e28ff */
[----:B-1----:R-:W-:Y:S05]  /*02a0*/  @!P0 BRA `(.L_x_29) ;  /* 0x0000000000d08947 */ /* 0x002fea0003800000 */
[----:B------:R-:W-:Y:S01]  /*02b0*/  HFMA2 R22, -RZ, RZ, 0, 0 ;  /* 0x00000000ff167431 */ /* 0x000fe200000001ff */
[----:B------:R-:W-:-:S07]  /*02c0*/  LOP3.LUT R12, R6, 0x3c, RZ, 0xc0, !PT ;  /* 0x0000003c060c7812 */ /* 0x000fce00078ec0ff */
.L_x_30:
[----:B0-----:R-:W0:Y:S01]  /*02d0*/  LDC R21, c[0x0][0x38c] ;  /* 0x0000e300ff157b82 */ /* 0x001e220000000800 */
[----:B------:R-:W-:-:S05]  /*02e0*/  IMAD.IADD R28, R3, 0x1, R22 ;  /* 0x00000001031c7824 */ /* 0x000fca00078e0216 */
[----:B------:R-:W-:Y:S02]  /*02f0*/  LEA R16, R9, R28, 0x5 ;  /* 0x0000001c09107211 */ /* 0x000fe400078e28ff */
[----:B------:R-:W1:Y:S03]  /*0300*/  LDC.64 R14, c[0x0][0x380] ;  /* 0x0000e000ff0e7b82 */ /* 0x000e660000000a00 */
[----:B0-----:R-:W-:-:S04]  /*0310*/  IMAD R27, R16, R21, R11 ;  /* 0x00000015101b7224 */ /* 0x001fc800078e020b */
[----:B-1----:R-:W-:-:S05]  /*0320*/  IMAD.WIDE R26, R27, 0x4, R14 ;  /* 0x000000041b1a7825 */ /* 0x002fca00078e020e */
[----:B------:R0:W2:Y:S01]  /*0330*/  LDG.E R20, desc[UR10][R26.64] ;  /* 0x0000000a1a147981 */ /* 0x0000a2000c1e1900 */
[----:B------:R-:W-:Y:S02]  /*0340*/  IMAD R17, R16, R21, R10 ;  /* 0x0000001510117224 */ /* 0x000fe400078e020a */
[----:B------:R-:W-:Y:S02]  /*0350*/  IMAD R18, R0, 0x20, R28 ;  /* 0x0000002000127824 */ /* 0x000fe400078e021c */
[----:B------:R-:W-:-:S04]  /*0360*/  IMAD.WIDE R16, R17, 0x4, R14 ;  /* 0x0000000411107825 */ /* 0x000fc800078e020e */
[----:B------:R-:W-:Y:S01]  /*0370*/  IMAD R19, R18, R21, R11 ;  /* 0x0000001512137224 */ /* 0x000fe200078e020b */
[----:B------:R1:W3:Y:S01]  /*0380*/  LDG.E R25, desc[UR10][R16.64] ;  /* 0x0000000a10197981 */ /* 0x0002e2000c1e1900 */
[----:B------:R-:W-:Y:S01]  /*0390*/  LEA R23, R28, R7, 0x7 ;  /* 0x000000071c177211 */ /* 0x000fe200078e38ff */
[----:B0-----:R-:W-:-:S04]  /*03a0*/  IMAD.WIDE R26, R21, 0x4, R26 ;  /* 0x00000004151a7825 */ /* 0x001fc800078e021a */
[----:B------:R-:W-:-:S04]  /*03b0*/  IMAD.WIDE R14, R19, 0x4, R14 ;  /* 0x00000004130e7825 */ /* 0x000fc800078e020e */
[----:B-1----:R-:W-:Y:S01]  /*03c0*/  IMAD.WIDE R16, R21, 0x4, R16 ;  /* 0x0000000415107825 */ /* 0x002fe200078e0210 */
[----:B------:R0:W4:Y:S04]  /*03d0*/  LDG.E R18, desc[UR10][R14.64] ;  /* 0x0000000a0e127981 */ /* 0x000128000c1e1900 */
[----:B------:R1:W5:Y:S04]  /*03e0*/  LDG.E R19, desc[UR10][R16.64] ;  /* 0x0000000a10137981 */ /* 0x000368000c1e1900 */
[----:B--2---:R2:W-:Y:S04]  /*03f0*/  STS [R23], R20 ;  /* 0x0000001417007388 */ /* 0x0045e80000000800 */
[----:B--2---:R-:W2:Y:S01]  /*0400*/  LDG.E R20, desc[UR10][R26.64] ;  /* 0x0000000a1a147981 */ /* 0x004ea2000c1e1900 */
[----:B------:R-:W-:-:S02]  /*0410*/  IMAD R24, R28, 0x80, R8 ;  /* 0x000000801c187824 */ /* 0x000fc400078e0208 */
[----:B0-----:R-:W-:-:S03]  /*0420*/  IMAD.WIDE R14, R21, 0x4, R14 ;  /* 0x00000004150e7825 */ /* 0x001fc600078e020e */
[----:B---3--:R0:W-:Y:S01]  /*0430*/  STS [R24], R25 ;  /* 0x0000001918007388 */ /* 0x0081e20000000800 */
[----:B-1----:R-:W-:Y:S01]  /*0440*/  IMAD.WIDE R16, R21, 0x4, R16 ;  /* 0x0000000415107825 */ /* 0x002fe200078e0210 */
[----:B0-----:R-:W-:-:S03]  /*0450*/  LEA R25, R28, R13, 0x7 ;  /* 0x0000000d1c197211 */ /* 0x001fc600078e38ff */
[C---:B------:R-:W-:Y:S02]  /*0460*/  IMAD.WIDE R28, R21.reuse, 0x4, R26 ;  /* 0x00000004151c7825 */ /* 0x040fe400078e021a */
[----:B------:R0:W3:Y:S04]  /*0470*/  LDG.E R27, desc[UR10][R14.64] ;  /* 0x0000000a0e1b7981 */ /* 0x0000e8000c1e1900 */
[----:B------:R1:W3:Y:S04]  /*0480*/  LDG.E R26, desc[UR10][R28.64] ;  /* 0x0000000a1c1a7981 */ /* 0x0002e8000c1e1900 */
[----:B----4-:R-:W-:Y:S01]  /*0490*/  STS [R25], R18 ;  /* 0x0000001219007388 */ /* 0x010fe20000000800 */
[----:B0-----:R-:W-:-:S04]  /*04a0*/  IMAD.WIDE R14, R21, 0x4, R14 ;  /* 0x00000004150e7825 */ /* 0x001fc800078e020e */
[----:B-1----:R-:W-:-:S06]  /*04b0*/  IMAD.WIDE R28, R21, 0x4, R28 ;  /* 0x00000004151c7825 */ /* 0x002fcc00078e021c */
[----:B------:R-:W4:Y:S04]  /*04c0*/  LDG.E R28, desc[UR10][R28.64] ;  /* 0x0000000a1c1c7981 */ /* 0x000f28000c1e1900 */
[----:B------:R-:W4:Y:S04]  /*04d0*/  LDG.E R29, desc[UR10][R16.64] ;  /* 0x0000000a101d7981 */ /* 0x000f28000c1e1900 */
[----:B--2---:R-:W-:Y:S04]  /*04e0*/  STS [R23+0x80], R20 ;  /* 0x0000801417007388 */ /* 0x004fe80000000800 */
[----:B-----5:R0:W-:Y:S02]  /*04f0*/  STS [R24+0x80], R19 ;  /* 0x0000801318007388 */ /* 0x0201e40000000800 */
[----:B0-----:R-:W-:-:S04]  /*0500*/  IMAD.WIDE R18, R21, 0x4, R16 ;  /* 0x0000000415127825 */ /* 0x001fc800078e0210 */
[----:B------:R-:W-:Y:S02]  /*0510*/  IMAD.WIDE R20, R21, 0x4, R14 ;  /* 0x0000000415147825 */ /* 0x000fe400078e020e */
[----:B------:R-:W2:Y:S04]  /*0520*/  LDG.E R14, desc[UR10][R14.64] ;  /* 0x0000000a0e0e7981 */ /* 0x000ea8000c1e1900 */
[----:B------:R-:W5:Y:S04]  /*0530*/  LDG.E R18, desc[UR10][R18.64] ;  /* 0x0000000a12127981 */ /* 0x000f68000c1e1900 */
[----:B------:R-:W5:Y:S04]  /*0540*/  LDG.E R20, desc[UR10][R20.64] ;  /* 0x0000000a14147981 */ /* 0x000f68000c1e1900 */
[----:B---3--:R0:W-:Y:S04]  /*0550*/  STS [R25+0x80], R27 ;  /* 0x0000801b19007388 */ /* 0x0081e80000000800 */
[----:B------:R0:W-:Y:S01]  /*0560*/  STS [R23+0x100], R26 ;  /* 0x0001001a17007388 */ /* 0x0001e20000000800 */
[----:B------:R-:W-:-:S03]  /*0570*/  VIADD R22, R22, 0x4 ;  /* 0x0000000416167836 */ /* 0x000fc60000000000 */
[----:B----4-:R0:W-:Y:S02]  /*0580*/  STS [R24+0x100], R29 ;  /* 0x0001001d18007388 */ /* 0x0101e40000000800 */
[----:B------:R-:W-:Y:S02]  /*0590*/  ISETP.NE.AND P0, PT, R22, R12, PT ;  /* 0x0000000c1600720c */ /* 0x000fe40003f05270 */
[----:B--2---:R0:W-:Y:S04]  /*05a0*/  STS [R25+0x100], R14 ;  /* 0x0001000e19007388 */ /* 0x0041e80000000800 */
[----:B------:R0:W-:Y:S04]  /*05b0*/  STS [R23+0x180], R28 ;  /* 0x0001801c17007388 */ /* 0x0001e80000000800 */
[----:B-----5:R0:W-:Y:S04]  /*05c0*/  STS [R24+0x180], R18 ;  /* 0x0001801218007388 */ /* 0x0201e80000000800 */
[----:B------:R0:W-:Y:S01]  /*05d0*/  STS [R25+0x180], R20 ;  /* 0x0001801419007388 */ /* 0x0001e20000000800 */
[----:B------:R-:W-:Y:S05]  /*05e0*/  @P0 BRA `(.L_x_30) ;  /* 0xfffffffc00380947 */ /* 0x000fea000383ffff */
.L_x_29:
[----:B------:R-:W-:Y:S05]  /*05f0*/  BSYNC.RECONVERGENT B0 ;  /* 0x0000000000007941 */ /* 0x000fea0003800200 */
.L_x_28:
[----:B------:R-:W-:Y:S01]  /*0600*/  LOP3.LUT R22, R6, 0x3, RZ, 0xc0, !PT ;  /* 0x0000000306167812 */ /* 0x000fe200078ec0ff */
[----:B------:R-:W-:Y:S03]  /*0610*/  BSSY.RECONVERGENT B0, `(.L_x_27) ;  /* 0x000001b000007945 */ /* 0x000fe60003800200 */
[----:B------:R-:W-:-:S13]  /*0620*/  ISETP.NE.AND P0, PT, R22, RZ, PT ;  /* 0x000000ff1600720c */ /* 0x000fda0003f05270 */
[----:B------:R-:W-:Y:S05]  /*0630*/  @!P0 BRA `(.L_x_31) ;  /* 0x0000000000608947 */ /* 0x000fea0003800000 */
[----:B0-----:R-:W0:Y:S01]  /*0640*/  LDC.64 R14, c[0x0][0x380] ;  /* 0x0000e000ff0e7b82 */ /* 0x001e220000000a00 */
[----:B------:R-:W-:-:S07]  /*0650*/  MOV R23, RZ ;  /* 0x000000ff00177202 */ /* 0x000fce0000000f00 */
.L_x_32:
[----:B------:R-:W-:-:S04]  /*0660*/  IMAD.IADD R24, R3, 0x1, R12 ;  /* 0x0000000103187824 */ /* 0x000fc800078e020c */
[----:B-1----:R-:W-:Y:S01]  /*0670*/  IMAD R18, R0, 0x20, R24 ;  /* 0x0000002000127824 */ /* 0x002fe200078e0218 */
        /* <DEDUP_REMOVED lines=13> */
[----:B------:R-:W-:-:S05]  /*0750*/  VIADD R23, R23, 0x1 ;  /* 0x0000000117177836 */ /* 0x000fca0000000000 */
[----:B------:R-:W-:Y:S02]  /*0760*/  ISETP.NE.AND P0, PT, R23, R22, PT ;  /* 0x000000161700720c */ /* 0x000fe40003f05270 */
[----:B------:R-:W-:Y:S01]  /*0770*/  IADD3 R12, PT, PT, R12, 0x1, RZ ;  /* 0x000000010c0c7810 */ /* 0x000fe20007ffe0ff */
[----:B--2---:R1:W-:Y:S04]  /*0780*/  STS [R25], R20 ;  /* 0x0000001419007388 */ /* 0x0043e80000000800 */
[----:B---3--:R1:W-:Y:S04]  /*0790*/  STS [R27], R18 ;  /* 0x000000121b007388 */ /* 0x0083e80000000800 */
[----:B----4-:R1:W-:Y:S02]  /*07a0*/  STS [R29], R16 ;  /* 0x000000101d007388 */ /* 0x0103e40000000800 */
[----:B------:R-:W-:Y:S05]  /*07b0*/  @P0 BRA `(.L_x_32) ;  /* 0xfffffffc00a80947 */ /* 0x000fea000383ffff */
.L_x_31:
[----:B------:R-:W-:Y:S05]  /*07c0*/  BSYNC.RECONVERGENT B0 ;  /* 0x0000000000007941 */ /* 0x000fea0003800200 */
.L_x_27:
[----:B------:R-:W-:Y:S01]  /*07d0*/  BAR.SYNC.DEFER_BLOCKING 0x0 ;  /* 0x0000000000007b1d */ /* 0x000fe20000010000 */
[----:B------:R-:W-:Y:S01]  /*07e0*/  UIADD3 UR4, UPT, UPT, UR4, 0x2000, URZ ;  /* 0x0000200004047890 */ /* 0x000fe2000fffe0ff */
[----:B-1----:R-:W-:Y:S01]  /*07f0*/  LEA R16, R3, 0x100, 0x7 ;  /* 0x0000010003107811 */ /* 0x002fe200078e38ff */
[C---:B0-----:R-:W-:Y:S01]  /*0800*/  VIADD R23, R6.reuse, 0xffffffff ;  /* 0xffffffff06177836 */ /* 0x041fe20000000000 */
[C---:B------:R-:W-:Y:S01]  /*0810*/  LOP3.LUT R9, R6.reuse, 0x3, RZ, 0xc0, !PT ;  /* 0x0000000306097812 */ /* 0x040fe200078ec0ff */
[----:B------:R-:W-:Y:S01]  /*0820*/  ULEA UR4, UR7, UR4, 0x18 ;  /* 0x0000000407047291 */ /* 0x000fe2000f8ec0ff */
[----:B------:R-:W-:Y:S01]  /*0830*/  LOP3.LUT R6, R6, 0x3c, RZ, 0xc0, !PT ;  /* 0x0000003c06067812 */ /* 0x000fe200078ec0ff */
[----:B------:R-:W-:Y:S01]  /*0840*/  IMAD.MOV.U32 R13, RZ, RZ, RZ ;  /* 0x000000ffff0d7224 */ /* 0x000fe200078e00ff */
[----:B------:R-:W-:Y:S02]  /*0850*/  IADD3 R11, PT, PT, R5, R16, RZ ;  /* 0x00000010050b7210 */ /* 0x000fe40007ffe0ff */
[C---:B------:R-:W-:Y:S01]  /*0860*/  IADD3 R14, PT, PT, R16.reuse, UR8, RZ ;  /* 0x00000008100e7c10 */ /* 0x040fe2000fffe0ff */
[----:B------:R-:W-:Y:S01]  /*0870*/  IMAD.MOV R12, RZ, RZ, -R6 ;  /* 0x000000ffff0c7224 */ /* 0x000fe200078e0a06 */
[C---:B------:R-:W-:Y:S01]  /*0880*/  IADD3 R10, PT, PT, R11.reuse, UR4, RZ ;  /* 0x000000040b0a7c10 */ /* 0x040fe2000fffe0ff */
[----:B------:R-:W-:Y:S01]  /*0890*/  VIADD R11, R11, UR5 ;  /* 0x000000050b0b7c36 */ /* 0x000fe20008000000 */
[----:B------:R-:W-:-:S07]  /*08a0*/  IADD3 R16, PT, PT, R16, UR4, RZ ;  /* 0x0000000410107c10 */ /* 0x000fce000fffe0ff */
.L_x_39:
[----:B------:R-:W-:-:S13]  /*08b0*/  ISETP.GT.U32.AND P0, PT, R2, 0x20, PT ;  /* 0x000000200200780c */ /* 0x000fda0003f04070 */
[----:B01----:R-:W-:Y:S05]  /*08c0*/  @P0 BRA `(.L_x_33) ;  /* 0x0000000400dc0947 */ /* 0x003fea0003800000 */
[----:B------:R-:W-:Y:S01]  /*08d0*/  IMAD R15, R13, 0x80, R7 ;  /* 0x000000800d0f7824 */ /* 0x000fe200078e0207 */
[----:B------:R-:W-:Y:S01]  /*08e0*/  ISETP.GE.U32.AND P0, PT, R23, 0x3, PT ;  /* 0x000000031700780c */ /* 0x000fe20003f06070 */
[----:B------:R-:W-:Y:S01]  /*08f0*/  BSSY.RECONVERGENT B0, `(.L_x_34) ;  /* 0x0000040000007945 */ /* 0x000fe20003800200 */
[----:B------:R-:W-:Y:S01]  /*0900*/  LEA R17, R13, R8, 0x7 ;  /* 0x000000080d117211 */ /* 0x000fe200078e38ff */
[----:B------:R-:W-:Y:S02]  /*0910*/  IMAD.MOV.U32 R18, RZ, RZ, RZ ;  /* 0x000000ffff127224 */ /* 0x000fe400078e00ff */
[----:B------:R-:W0:Y:S08]  /*0920*/  LDS R15, [R15] ;  /* 0x000000000f0f7984 */ /* 0x000e300000000800 */
[----:B------:R-:W-:Y:S05]  /*0930*/  @!P0 BRA `(.L_x_35) ;  /* 0x0000000000ec8947 */ /* 0x000fea0003800000 */
[----:B------:R-:W-:Y:S01]  /*0940*/  BSSY.RECONVERGENT B1, `(.L_x_36) ;  /* 0x0000039000017945 */ /* 0x000fe20003800200 */
[C---:B------:R-:W-:Y:S01]  /*0950*/  LEA R20, R13.reuse, R16, 0x2 ;  /* 0x000000100d147211 */ /* 0x040fe200078e10ff */
[----:B------:R-:W-:Y:S01]  /*0960*/  IMAD R21, R13, 0x4, R14 ;  /* 0x000000040d157824 */ /* 0x000fe200078e020e */
[----:B------:R-:W-:Y:S01]  /*0970*/  MOV R19, R11 ;  /* 0x0000000b00137202 */ /* 0x000fe20000000f00 */
[----:B------:R-:W-:Y:S01]  /*0980*/  IMAD.MOV.U32 R18, RZ, RZ, R10 ;  /* 0x000000ffff127224 */ /* 0x000fe200078e000a */
[----:B------:R-:W-:-:S07]  /*0990*/  MOV R22, R12 ;  /* 0x0000000c00167202 */ /* 0x000fce0000000f00 */
.L_x_37:
[----:B------:R-:W-:Y:S01]  /*09a0*/  LDS R25, [R21+-0x100] ;  /* 0xffff000015197984 */ /* 0x000fe20000000800 */
[----:B------:R-:W-:-:S03]  /*09b0*/  IADD3 R22, PT, PT, R22, 0x4, RZ ;  /* 0x0000000416167810 */ /* 0x000fc60007ffe0ff */
[----:B------:R-:W1:Y:S04]  /*09c0*/  LDS R26, [R17] ;  /* 0x00000000111a7984 */ /* 0x000e680000000800 */
[----:B------:R-:W2:Y:S01]  /*09d0*/  LDS R24, [R19+-0x100] ;  /* 0xffff000013187984 */ /* 0x000ea20000000800 */
[----:B-1----:R-:W-:-:S05]  /*09e0*/  IMAD.IADD R27, R25, 0x1, R26 ;  /* 0x00000001191b7824 */ /* 0x002fca00078e021a */
[----:B--2---:R-:W-:-:S13]  /*09f0*/  ISETP.GT.AND P0, PT, R24, R27, PT ;  /* 0x0000001b1800720c */ /* 0x004fda0003f04270 */
[----:B------:R-:W-:Y:S04]  /*0a00*/  @P0 STS [R19+-0x100], R27 ;  /* 0xffff001b13000388 */ /* 0x000fe80000000800 */
[----:B------:R-:W0:Y:S04]  /*0a10*/  LDS R26, [R20+-0x100] ;  /* 0xffff0000141a7984 */ /* 0x000e280000000800 */
[----:B------:R-:W1:Y:S01]  /*0a20*/  LDS R24, [R18+-0x100] ;  /* 0xffff000012187984 */ /* 0x000e620000000800 */
[----:B0-----:R-:W-:-:S04]  /*0a30*/  IADD3 R29, PT, PT, R15, R26, RZ ;  /* 0x0000001a0f1d7210 */ /* 0x001fc80007ffe0ff */
[----:B-1----:R-:W-:-:S13]  /*0a40*/  ISETP.GT.AND P0, PT, R24, R29, PT ;  /* 0x0000001d1800720c */ /* 0x002fda0003f04270 */
[----:B------:R-:W-:Y:S04]  /*0a50*/  @P0 STS [R18+-0x100], R29 ;  /* 0xffff001d12000388 */ /* 0x000fe80000000800 */
[----:B------:R-:W-:Y:S04]  /*0a60*/  LDS R25, [R21+-0x80] ;  /* 0xffff800015197984 */ /* 0x000fe80000000800 */
[----:B------:R-:W0:Y:S04]  /*0a70*/  LDS R26, [R17] ;  /* 0x00000000111a7984 */ /* 0x000e280000000800 */
[----:B------:R-:W1:Y:S01]  /*0a80*/  LDS R24, [R19+-0x80] ;  /* 0xffff800013187984 */ /* 0x000e620000000800 */
[----:B0-----:R-:W-:-:S05]  /*0a90*/  IMAD.IADD R28, R25, 0x1, R26 ;  /* 0x00000001191c7824 */ /* 0x001fca00078e021a */
[----:B-1----:R-:W-:-:S13]  /*0aa0*/  ISETP.GT.AND P0, PT, R24, R28, PT ;  /* 0x0000001c1800720c */ /* 0x002fda0003f04270 */
[----:B------:R-:W-:Y:S04]  /*0ab0*/  @P0 STS [R19+-0x80], R28 ;  /* 0xffff801c13000388 */ /* 0x000fe80000000800 */
[----:B------:R-:W0:Y:S04]  /*0ac0*/  LDS R26, [R20+-0x80] ;  /* 0xffff8000141a7984 */ /* 0x000e280000000800 */
[----:B------:R-:W1:Y:S01]  /*0ad0*/  LDS R24, [R18+-0x80] ;  /* 0xffff800012187984 */ /* 0x000e620000000800 */
[----:B0-----:R-:W-:-:S04]  /*0ae0*/  IADD3 R27, PT, PT, R15, R26, RZ ;  /* 0x0000001a0f1b7210 */ /* 0x001fc80007ffe0ff */
[----:B-1----:R-:W-:-:S13]  /*0af0*/  ISETP.GT.AND P0, PT, R24, R27, PT ;  /* 0x0000001b1800720c */ /* 0x002fda0003f04270 */
[----:B------:R-:W-:Y:S04]  /*0b00*/  @P0 STS [R18+-0x80], R27 ;  /* 0xffff801b12000388 */ /* 0x000fe80000000800 */
[----:B------:R-:W-:Y:S04]  /*0b10*/  LDS R25, [R21] ;  /* 0x0000000015197984 */ /* 0x000fe80000000800 */
[----:B------:R-:W0:Y:S04]  /*0b20*/  LDS R26, [R17] ;  /* 0x00000000111a7984 */ /* 0x000e280000000800 */
[----:B------:R-:W1:Y:S01]  /*0b30*/  LDS R24, [R19] ;  /* 0x0000000013187984 */ /* 0x000e620000000800 */
[----:B0-----:R-:W-:-:S05]  /*0b40*/  IMAD.IADD R29, R25, 0x1, R26 ;  /* 0x00000001191d7824 */ /* 0x001fca00078e021a */
[----:B-1----:R-:W-:-:S13]  /*0b50*/  ISETP.GT.AND P0, PT, R24, R29, PT ;  /* 0x0000001d1800720c */ /* 0x002fda0003f04270 */
[----:B------:R-:W-:Y:S04]  /*0b60*/  @P0 STS [R19], R29 ;  /* 0x0000001d13000388 */ /* 0x000fe80000000800 */
[----:B------:R-:W0:Y:S04]  /*0b70*/  LDS R26, [R20] ;  /* 0x00000000141a7984 */ /* 0x000e280000000800 */
[----:B------:R-:W1:Y:S01]  /*0b80*/  LDS R24, [R18] ;  /* 0x0000000012187984 */ /* 0x000e620000000800 */
[----:B0-----:R-:W-:-:S04]  /*0b90*/  IADD3 R28, PT, PT, R15, R26, RZ ;  /* 0x0000001a0f1c7210 */ /* 0x001fc80007ffe0ff */
[----:B-1----:R-:W-:-:S13]  /*0ba0*/  ISETP.GT.AND P0, PT, R24, R28, PT ;  /* 0x0000001c1800720c */ /* 0x002fda0003f04270 */
[----:B------:R-:W-:Y:S04]  /*0bb0*/  @P0 STS [R18], R28 ;  /* 0x0000001c12000388 */ /* 0x000fe80000000800 */
[----:B------:R0:W-:Y:S04]  /*0bc0*/  LDS R25, [R21+0x80] ;  /* 0x0000800015197984 */ /* 0x0001e80000000800 */
[----:B------:R-:W1:Y:S04]  /*0bd0*/  LDS R26, [R17] ;  /* 0x00000000111a7984 */ /* 0x000e680000000800 */
[----:B------:R-:W2:Y:S01]  /*0be0*/  LDS R24, [R19+0x80] ;  /* 0x0000800013187984 */ /* 0x000ea20000000800 */
[----:B0-----:R-:W-:-:S02]  /*0bf0*/  VIADD R21, R21, 0x200 ;  /* 0x0000020015157836 */ /* 0x001fc40000000000 */
[----:B-1----:R-:W-:-:S05]  /*0c00*/  IMAD.IADD R25, R25, 0x1, R26 ;  /* 0x0000000119197824 */ /* 0x002fca00078e021a */
[----:B--2---:R-:W-:-:S13]  /*0c10*/  ISETP.GT.AND P0, PT, R24, R25, PT ;  /* 0x000000191800720c */ /* 0x004fda0003f04270 */
[----:B------:R0:W-:Y:S04]  /*0c20*/  @P0 STS [R19+0x80], R25 ;  /* 0x0000801913000388 */ /* 0x0001e80000000800 */
[----:B------:R1:W2:Y:S04]  /*0c30*/  LDS R26, [R20+0x80] ;  /* 0x00008000141a7984 */ /* 0x0002a80000000800 */
[----:B------:R-:W3:Y:S01]  /*0c40*/  LDS R24, [R18+0x80] ;  /* 0x0000800012187984 */ /* 0x000ee20000000800 */
[----:B0-----:R-:W-:Y:S02]  /*0c50*/  IADD3 R19, PT, PT, R19, 0x200, RZ ;  /* 0x0000020013137810 */ /* 0x001fe40007ffe0ff */
[----:B-1----:R-:W-:-:S02]  /*0c60*/  IADD3 R20, PT, PT, R20, 0x200, RZ ;  /* 0x0000020014147810 */ /* 0x002fc40007ffe0ff */
[----:B--2---:R-:W-:-:S04]  /*0c70*/  IADD3 R27, PT, PT, R15, R26, RZ ;  /* 0x0000001a0f1b7210 */ /* 0x004fc80007ffe0ff */
[----:B---3--:R-:W-:-:S13]  /*0c80*/  ISETP.GT.AND P0, PT, R24, R27, PT ;  /* 0x0000001b1800720c */ /* 0x008fda0003f04270 */
[----:B------:R0:W-:Y:S01]  /*0c90*/  @P0 STS [R18+0x80], R27 ;  /* 0x0000801b12000388 */ /* 0x0001e20000000800 */
[----:B------:R-:W-:Y:S01]  /*0ca0*/  ISETP.NE.AND P0, PT, R22, RZ, PT ;  /* 0x000000ff1600720c */ /* 0x000fe20003f05270 */
[----:B0-----:R-:W-:-:S12]  /*0cb0*/  VIADD R18, R18, 0x200 ;  /* 0x0000020012127836 */ /* 0x001fd80000000000 */
[----:B------:R-:W-:Y:S05]  /*0cc0*/  @P0 BRA `(.L_x_37) ;  /* 0xfffffffc00340947 */ /* 0x000fea000383ffff */
[----:B------:R-:W-:Y:S05]  /*0cd0*/  BSYNC.RECONVERGENT B1 ;  /* 0x0000000000017941 */ /* 0x000fea0003800200 */
.L_x_36:
[----:B------:R-:W-:-:S07]  /*0ce0*/  MOV R18, R6 ;  /* 0x0000000600127202 */ /* 0x000fce0000000f00 */
.L_x_35:
[----:B------:R-:W-:Y:S05]  /*0cf0*/  BSYNC.RECONVERGENT B0 ;  /* 0x0000000000007941 */ /* 0x000fea0003800200 */
.L_x_34:
[----:B------:R-:W-:Y:S01]  /*0d00*/  ISETP.NE.AND P0, PT, R9, RZ, PT ;  /* 0x000000ff0900720c */ /* 0x000fe20003f05270 */
[----:B------:R-:W-:-:S12]  /*0d10*/  BSSY.RECONVERGENT B0, `(.L_x_33) ;  /* 0x0000032000007945 */ /* 0x000fd80003800200 */
[----:B------:R-:W-:Y:S05]  /*0d20*/  @!P0 BRA `(.L_x_38) ;  /* 0x0000000000c08947 */ /* 0x000fea0003800000 */
[----:B------:R-:W-:Y:S01]  /*0d30*/  IADD3 R25, PT, PT, R3, R18, RZ ;  /* 0x0000001203197210 */ /* 0x000fe20007ffe0ff */
[----:B------:R-:W-:Y:S01]  /*0d40*/  LDS R22, [R17] ;  /* 0x0000000011167984 */ /* 0x000fe20000000800 */
[----:B------:R-:W-:Y:S01]  /*0d50*/  LEA R18, R13, UR8, 0x2 ;  /* 0x000000080d127c11 */ /* 0x000fe2000f8e10ff */
[----:B------:R-:W1:Y:S01]  /*0d60*/  S2UR UR5, SR_CgaCtaId ;  /* 0x00000000000579c3 */ /* 0x000e620000008800 */
[C---:B------:R-:W-:Y:S01]  /*0d70*/  LEA R19, R25.reuse, R8, 0x7 ;  /* 0x0000000819137211 */ /* 0x040fe200078e38ff */
[----:B------:R-:W-:Y:S02]  /*0d80*/  UMOV UR4, 0x400 ;  /* 0x0000040000047882 */ /* 0x000fe40000000000 */
[----:B------:R-:W-:Y:S01]  /*0d90*/  IMAD R18, R25, 0x80, R18 ;  /* 0x0000008019127824 */ /* 0x000fe200078e0212 */
[----:B------:R-:W-:Y:S01]  /*0da0*/  UIADD3 UR4, UPT, UPT, UR4, 0x2000, URZ ;  /* 0x0000200004047890 */ /* 0x000fe2000fffe0ff */
[----:B------:R-:W-:Y:S04]  /*0db0*/  LDS R20, [R19] ;  /* 0x0000000013147984 */ /* 0x000fe80000000800 */
[----:B------:R-:W2:Y:S01]  /*0dc0*/  LDS R21, [R18] ;  /* 0x0000000012157984 */ /* 0x000ea20000000800 */
[----:B-1----:R-:W-:Y:S01]  /*0dd0*/  ULEA UR4, UR5, UR4, 0x18 ;  /* 0x0000000405047291 */ /* 0x002fe2000f8ec0ff */
[----:B--2---:R-:W-:-:S05]  /*0de0*/  IADD3 R26, PT, PT, R21, R22, RZ ;  /* 0x00000016151a7210 */ /* 0x004fca0007ffe0ff */
[----:B------:R-:W-:Y:S02]  /*0df0*/  LEA R22, R25, UR4, 0x7 ;  /* 0x0000000419167c11 */ /* 0x000fe4000f8e38ff */
[----:B------:R-:W-:Y:S02]  /*0e00*/  ISETP.GT.AND P0, PT, R20, R26, PT ;  /* 0x0000001a1400720c */ /* 0x000fe40003f04270 */
[----:B------:R-:W-:Y:S01]  /*0e10*/  IADD3 R21, PT, PT, R5, R22, RZ ;  /* 0x0000001605157210 */ /* 0x000fe20007ffe0ff */
[----:B------:R-:W-:-:S10]  /*0e20*/  IMAD R20, R13, 0x4, R22 ;  /* 0x000000040d147824 */ /* 0x000fd400078e0216 */
[----:B------:R-:W-:Y:S04]  /*0e30*/  @P0 STS [R19], R26 ;  /* 0x0000001a13000388 */ /* 0x000fe80000000800 */
[----:B------:R-:W0:Y:S04]  /*0e40*/  LDS R24, [R20] ;  /* 0x0000000014187984 */ /* 0x000e280000000800 */
[----:B------:R-:W1:Y:S01]  /*0e50*/  LDS R22, [R21] ;  /* 0x0000000015167984 */ /* 0x000e620000000800 */
[----:B0-----:R-:W-:-:S04]  /*0e60*/  IADD3 R24, PT, PT, R15, R24, RZ ;  /* 0x000000180f187210 */ /* 0x001fc80007ffe0ff */
[----:B-1----:R-:W-:-:S13]  /*0e70*/  ISETP.GT.AND P0, PT, R22, R24, PT ;  /* 0x000000181600720c */ /* 0x002fda0003f04270 */
[----:B------:R1:W-:Y:S01]  /*0e80*/  @P0 STS [R21], R24 ;  /* 0x0000001815000388 */ /* 0x0003e20000000800 */
[----:B------:R-:W-:-:S13]  /*0e90*/  ISETP.NE.AND P0, PT, R9, 0x1, PT ;  /* 0x000000010900780c */ /* 0x000fda0003f05270 */
[----:B-1----:R-:W-:Y:S05]  /*0ea0*/  @!P0 BRA `(.L_x_38) ;  /* 0x0000000000608947 */ /* 0x002fea0003800000 */
[----:B------:R-:W-:Y:S04]  /*0eb0*/  LDS R24, [R18+0x80] ;  /* 0x0000800012187984 */ /* 0x000fe80000000800 */
[----:B------:R-:W0:Y:S04]  /*0ec0*/  LDS R25, [R17] ;  /* 0x0000000011197984 */ /* 0x000e280000000800 */
[----:B------:R-:W1:Y:S01]  /*0ed0*/  LDS R22, [R19+0x80] ;  /* 0x0000800013167984 */ /* 0x000e620000000800 */
[----:B0-----:R-:W-:-:S05]  /*0ee0*/  IMAD.IADD R25, R24, 0x1, R25 ;  /* 0x0000000118197824 */ /* 0x001fca00078e0219 */
[----:B-1----:R-:W-:-:S13]  /*0ef0*/  ISETP.GT.AND P0, PT, R22, R25, PT ;  /* 0x000000191600720c */ /* 0x002fda0003f04270 */
[----:B------:R-:W-:Y:S04]  /*0f00*/  @P0 STS [R19+0x80], R25 ;  /* 0x0000801913000388 */ /* 0x000fe80000000800 */
[----:B------:R-:W0:Y:S04]  /*0f10*/  LDS R24, [R20+0x80] ;  /* 0x0000800014187984 */ /* 0x000e280000000800 */
[----:B------:R-:W1:Y:S01]  /*0f20*/  LDS R22, [R21+0x80] ;  /* 0x0000800015167984 */ /* 0x000e620000000800 */
[----:B0-----:R-:W-:-:S04]  /*0f30*/  IADD3 R24, PT, PT, R15, R24, RZ ;  /* 0x000000180f187210 */ /* 0x001fc80007ffe0ff */
[----:B-1----:R-:W-:-:S13]  /*0f40*/  ISETP.GT.AND P0, PT, R22, R24, PT ;  /* 0x000000181600720c */ /* 0x002fda0003f04270 */
[----:B------:R1:W-:Y:S01]  /*0f50*/  @P0 STS [R21+0x80], R24 ;  /* 0x0000801815000388 */ /* 0x0003e20000000800 */
[----:B------:R-:W-:-:S13]  /*0f60*/  ISETP.NE.AND P0, PT, R9, 0x2, PT ;  /* 0x000000020900780c */ /* 0x000fda0003f05270 */
[----:B-1----:R-:W-:Y:S05]  /*0f70*/  @!P0 BRA `(.L_x_38) ;  /* 0x00000000002c8947 */ /* 0x002fea0003800000 */
[----:B------:R-:W-:Y:S04]  /*0f80*/  LDS R18, [R18+0x100] ;  /* 0x0001000012127984 */ /* 0x000fe80000000800 */
[----:B------:R-:W0:Y:S04]  /*0f90*/  LDS R17, [R17] ;  /* 0x0000000011117984 */ /* 0x000e280000000800 */
[----:B------:R-:W1:Y:S01]  /*0fa0*/  LDS R22, [R19+0x100] ;  /* 0x0001000013167984 */ /* 0x000e620000000800 */
[----:B0-----:R-:W-:-:S04]  /*0fb0*/  IADD3 R24, PT, PT, R18, R17, RZ ;  /* 0x0000001112187210 */ /* 0x001fc80007ffe0ff */
[----:B-1----:R-:W-:-:S13]  /*0fc0*/  ISETP.GT.AND P0, PT, R22, R24, PT ;  /* 0x000000181600720c */ /* 0x002fda0003f04270 */
[----:B------:R-:W-:Y:S04]  /*0fd0*/  @P0 STS [R19+0x100], R24 ;  /* 0x0001001813000388 */ /* 0x000fe80000000800 */
[----:B------:R-:W0:Y:S04]  /*0fe0*/  LDS R20, [R20+0x100] ;  /* 0x0001000014147984 */ /* 0x000e280000000800 */
[----:B------:R-:W1:Y:S01]  /*0ff0*/  LDS R22, [R21+0x100] ;  /* 0x0001000015167984 */ /* 0x000e620000000800 */
[----:B0-----:R-:W-:-:S05]  /*1000*/  IMAD.IADD R15, R15, 0x1, R20 ;  /* 0x000000010f0f7824 */ /* 0x001fca00078e0214 */
[----:B-1----:R-:W-:-:S13]  /*1010*/  ISETP.GT.AND P0, PT, R22, R15, PT ;  /* 0x0000000f1600720c */ /* 0x002fda0003f04270 */
[----:B------:R1:W-:Y:S02]  /*1020*/  @P0 STS [R21+0x100], R15 ;  /* 0x0001000f15000388 */ /* 0x0003e40000000800 */
.L_x_38:
[----:B------:R-:W-:Y:S05]  /*1030*/  BSYNC.RECONVERGENT B0 ;  /* 0x0000000000007941 */ /* 0x000fea0003800200 */
.L_x_33:
[----:B------:R-:W-:Y:S01]  /*1040*/  IADD3 R13, PT, PT, R13, 0x1, RZ ;  /* 0x000000010d0d7810 */ /* 0x000fe20007ffe0ff */
[----:B------:R-:W-:Y:S03]  /*1050*/  BAR.SYNC.DEFER_BLOCKING 0x0 ;  /* 0x0000000000007b1d */ /* 0x000fe60000010000 */
[----:B------:R-:W-:-:S13]  /*1060*/  ISETP.NE.AND P0, PT, R13, 0x20, PT ;  /* 0x000000200d00780c */ /* 0x000fda0003f05270 */
[----:B------:R-:W-:Y:S05]  /*1070*/  @P0 BRA `(.L_x_39) ;  /* 0xfffffff8000c0947 */ /* 0x000fea000383ffff */
[----:B------:R-:W-:-:S13]  /*1080*/  ISETP.GT.U32.AND P0, PT, R2, 0x20, PT ;  /* 0x000000200200780c */ /* 0x000fda0003f04070 */
[----:B------:R-:W-:Y:S05]  /*1090*/  @P0 EXIT ;  /* 0x000000000000094d */ /* 0x000fea0003800000 */
[----:B------:R-:W-:Y:S01]  /*10a0*/  ISETP.GE.U32.AND P0, PT, R23, 0x3, PT ;  /* 0x000000031700780c */ /* 0x000fe20003f06070 */
[----:B------:R-:W-:Y:S01]  /*10b0*/  BSSY.RECONVERGENT B1, `(.L_x_40) ;  /* 0x00000eb000017945 */ /* 0x000fe20003800200 */
[----:B------:R-:W-:-:S11]  /*10c0*/  HFMA2 R2, -RZ, RZ, 0, 0 ;  /* 0x00000000ff027431 */ /* 0x000fd600000001ff */
[----:B------:R-:W-:Y:S05]  /*10d0*/  @!P0 BRA `(.L_x_41) ;  /* 0x0000000c00a08947 */ /* 0x000fea0003800000 */
[----:B01----:R-:W0:Y:S01]  /*10e0*/  LDC.64 R14, c[0x0][0x388] ;  /* 0x0000e200ff0e7b82 */ /* 0x003e220000000a00 */
[----:B------:R-:W-:Y:S01]  /*10f0*/  ISETP.GE.AND P0, PT, R12, RZ, PT ;  /* 0x000000ff0c00720c */ /* 0x000fe20003f06270 */
[----:B------:R-:W-:Y:S01]  /*1100*/  IMAD R8, R0, 0x20, R3 ;  /* 0x0000002000087824 */ /* 0x000fe200078e0203 */
[----:B------:R-:W-:Y:S05]  /*1110*/  BSSY.RELIABLE B0, `(.L_x_42) ;  /* 0x00000c2000007945 */ /* 0x000fea0003800100 */
[----:B------:R-:W1:Y:S01]  /*1120*/  LDC.64 R16, c[0x0][0x380] ;  /* 0x0000e000ff107b82 */ /* 0x000e620000000a00 */
[----:B0-----:R-:W-:Y:S01]  /*1130*/  LEA R7, R14, R3, 0x5 ;  /* 0x000000030e077211 */ /* 0x001fe200078e28ff */
[----:B------:R-:W-:-:S04]  /*1140*/  IMAD R13, R8, R15, R4 ;  /* 0x0000000f080d7224 */ /* 0x000fc800078e0204 */
[----:B------:R-:W-:Y:S01]  /*1150*/  IMAD R7, R7, R15, R4 ;  /* 0x0000000f07077224 */ /* 0x000fe200078e0204 */
[----:B------:R-:W-:-:S03]  /*1160*/  LEA R14, R14, R13, 0x5 ;  /* 0x0000000d0e0e7211 */ /* 0x000fc600078e28ff */
[----:B------:R-:W-:Y:S01]  /*1170*/  IMAD R8, R0, 0x20, R7 ;  /* 0x0000002000087824 */ /* 0x000fe200078e0207 */
[----:B-1----:R-:W-:Y:S06]  /*1180*/  @P0 BRA `(.L_x_43) ;  /* 0x0000000800e80947 */ /* 0x002fec0003800000 */
[----:B------:R-:W-:Y:S01]  /*1190*/  IADD3 R7, PT, PT, -R12, RZ, RZ ;  /* 0x000000ff0c077210 */ /* 0x000fe20007ffe1ff */
[----:B------:R-:W-:Y:S01]  /*11a0*/  BSSY.RECONVERGENT B2, `(.L_x_44) ;  /* 0x0000076000027945 */ /* 0x000fe20003800200 */
[----:B------:R-:W-:Y:S02]  /*11b0*/  PLOP3.LUT P0, PT, PT, PT, PT, 0x80, 0x8 ;  /* 0x000000000008781c */ /* 0x000fe40003f0f070 */
[----:B------:R-:W-:-:S13]  /*11c0*/  ISETP.GT.AND P1, PT, R7, 0xc, PT ;  /* 0x0000000c0700780c */ /* 0x000fda0003f24270 */
[----:B------:R-:W-:Y:S05]  /*11d0*/  @!P1 BRA `(.L_x_45) ;  /* 0x0000000400c89947 */ /* 0x000fea0003800000 */
[----:B------:R-:W0:Y:S01]  /*11e0*/  LDC.64 R18, c[0x0][0x380] ;  /* 0x0000e000ff127b82 */ /* 0x000e220000000a00 */
[----:B------:R-:W-:Y:S01]  /*11f0*/  BSSY.RECONVERGENT B3, `(.L_x_46) ;  /* 0x000006f000037945 */ /* 0x000fe20003800200 */
[----:B------:R-:W-:-:S13]  /*1200*/  PLOP3.LUT P0, PT, PT, PT, PT, 0x8, 0x80 ;  /* 0x000000000080781c */ /* 0x000fda0003f0e170 */
.L_x_47:
[----:B------:R-:W1:Y:S01]  /*1210*/  LDS R2, [R11+-0x100] ;  /* 0xffff00000b027984 */ /* 0x000e620000000800 */
[--C-:B0-2---:R-:W-:Y:S01]  /*1220*/  IMAD.WIDE R20, R8, 0x4, R18.reuse ;  /* 0x0000000408147825 */ /* 0x105fe200078e0212 */
[C---:B------:R-:W-:Y:S02]  /*1230*/  LEA R8, R15.reuse, R8, 0x2 ;  /* 0x000000080f087211 */ /* 0x040fe400078e10ff */
[----:B------:R-:W0:Y:S01]  /*1240*/  LDS R7, [R10+-0x100] ;  /* 0xffff00000a077984 */ /* 0x000e220000000800 */
[----:B------:R-:W-:Y:S01]  /*1250*/  IMAD.WIDE R22, R14, 0x4, R18 ;  /* 0x000000040e167825 */ /* 0x000fe200078e0212 */
[----:B------:R-:W-:Y:S02]  /*1260*/  IADD3 R12, PT, PT, R12, 0x10, RZ ;  /* 0x000000100c0c7810 */ /* 0x000fe40007ffe0ff */
[----:B------:R-:W2:Y:S01]  /*1270*/  LDS R26, [R11+-0x80] ;  /* 0xffff80000b1a7984 */ /* 0x000ea20000000800 */
[----:B------:R-:W-:Y:S01]  /*1280*/  IMAD R14, R15, 0x4, R14 ;  /* 0x000000040f0e7824 */ /* 0x000fe200078e020e */
[----:B------:R-:W-:-:S02]  /*1290*/  ISETP.GE.AND P1, PT, R12, -0xc, PT ;  /* 0xfffffff40c00780c */ /* 0x000fc40003f26270 */
[----:B------:R-:W3:Y:S04]  /*12a0*/  LDS R29, [R10+-0x80] ;  /* 0xffff80000a1d7984 */ /* 0x000ee80000000800 */
[----:B------:R-:W4:Y:S04]  /*12b0*/  LDS R27, [R11] ;  /* 0x000000000b1b7984 */ /* 0x000f280000000800 */
[----:B------:R-:W5:Y:S04]  /*12c0*/  LDS R25, [R10] ;  /* 0x000000000a197984 */ /* 0x000f680000000800 */
[----:B------:R-:W5:Y:S04]  /*12d0*/  LDS R13, [R11+0x80] ;  /* 0x000080000b0d7984 */ /* 0x000f680000000800 */
[----:B------:R-:W5:Y:S04]  /*12e0*/  LDS R24, [R10+0x80] ;  /* 0x000080000a187984 */ /* 0x000f680000000800 */
[----:B-1----:R1:W-:Y:S04]  /*12f0*/  STG.E desc[UR10][R20.64], R2 ;  /* 0x0000000214007986 */ /* 0x0023e8000c10190a */
[----:B0-----:R0:W-:Y:S04]  /*1300*/  STG.E desc[UR10][R22.64], R7 ;  /* 0x0000000716007986 */ /* 0x0011e8000c10190a */
[----:B------:R-:W5:Y:S01]  /*1310*/  LDS R7, [R11+0x100] ;  /* 0x000100000b077984 */ /* 0x000f620000000800 */
[----:B-1----:R-:W-:-:S03]  /*1320*/  IMAD.WIDE R20, R15, 0x4, R20 ;  /* 0x000000040f147825 */ /* 0x002fc600078e0214 */
[----:B------:R-:W1:Y:S01]  /*1330*/  LDS R2, [R10+0x100] ;  /* 0x000100000a027984 */ /* 0x000e620000000800 */
[----:B0-----:R-:W-:-:S03]  /*1340*/  IMAD.WIDE R22, R15, 0x4, R22 ;  /* 0x000000040f167825 */ /* 0x001fc600078e0216 */
[----:B--2---:R0:W-:Y:S04]  /*1350*/  STG.E desc[UR10][R20.64], R26 ;  /* 0x0000001a14007986 */ /* 0x0041e8000c10190a */
[----:B---3--:R2:W-:Y:S04]  /*1360*/  STG.E desc[UR10][R22.64], R29 ;  /* 0x0000001d16007986 */ /* 0x0085e8000c10190a */
[----:B------:R-:W-:Y:S01]  /*1370*/  LDS R26, [R11+0x200] ;  /* 0x000200000b1a7984 */ /* 0x000fe20000000800 */
[----:B0-----:R-:W-:-:S04]  /*1380*/  IMAD.WIDE R20, R15, 0x4, R20 ;  /* 0x000000040f147825 */ /* 0x001fc800078e0214 */
[C---:B--2---:R-:W-:Y:S01]  /*1390*/  IMAD.WIDE R28, R15.reuse, 0x4, R22 ;  /* 0x000000040f1c7825 */ /* 0x044fe200078e0216 */
[----:B----4-:R0:W-:Y:S04]  /*13a0*/  STG.E desc[UR10][R20.64], R27 ;  /* 0x0000001b14007986 */ /* 0x0101e8000c10190a */
[----:B------:R-:W2:Y:S01]  /*13b0*/  LDS R27, [R11+0x180] ;  /* 0x000180000b1b7984 */ /* 0x000ea20000000800 */
[----:B------:R-:W-:-:S03]  /*13c0*/  IMAD.WIDE R22, R15, 0x4, R28 ;  /* 0x000000040f167825 */ /* 0x000fc600078e021c */
[----:B-----5:R3:W-:Y:S04]  /*13d0*/  STG.E desc[UR10][R28.64], R25 ;  /* 0x000000191c007986 */ /* 0x0207e8000c10190a */
[----:B------:R-:W4:Y:S01]  /*13e0*/  LDS R25, [R10+0x180] ;  /* 0x000180000a197984 */ /* 0x000f220000000800 */
[----:B0-----:R-:W-:-:S05]  /*13f0*/  IMAD.WIDE R20, R15, 0x4, R20 ;  /* 0x000000040f147825 */ /* 0x001fca00078e0214 */
[----:B------:R0:W-:Y:S01]  /*1400*/  STG.E desc[UR10][R20.64], R13 ;  /* 0x0000000d14007986 */ /* 0x0001e2000c10190a */
[--C-:B---3--:R-:W-:Y:S01]  /*1410*/  IMAD.WIDE R28, R14, 0x4, R18.reuse ;  /* 0x000000040e1c7825 */ /* 0x108fe200078e0212 */
[----:B------:R-:W-:Y:S02]  /*1420*/  LEA R14, R15, R14, 0x2 ;  /* 0x0000000e0f0e7211 */ /* 0x000fe400078e10ff */
[----:B------:R-:W3:Y:S04]  /*1430*/  LDS R13, [R10+0x200] ;  /* 0x000200000a0d7984 */ /* 0x000ee80000000800 */
[----:B------:R5:W-:Y:S01]  /*1440*/  STG.E desc[UR10][R22.64], R24 ;  /* 0x0000001816007986 */ /* 0x000be2000c10190a */
[----:B0-----:R-:W-:-:S03]  /*1450*/  IMAD.WIDE R20, R8, 0x4, R18 ;  /* 0x0000000408147825 */ /* 0x001fc600078e0212 */
[----:B------:R-:W-:Y:S01]  /*1460*/  LDS R24, [R11+0x300] ;  /* 0x000300000b187984 */ /* 0x000fe20000000800 */
[----:B------:R-:W-:-:S03]  /*1470*/  LEA R8, R15, R8, 0x2 ;  /* 0x000000080f087211 */ /* 0x000fc600078e10ff */
[----:B------:R0:W-:Y:S01]  /*1480*/  STG.E desc[UR10][R20.64], R7 ;  /* 0x0000000714007986 */ /* 0x0001e2000c10190a */
[----:B-----5:R-:W-:-:S03]  /*1490*/  IMAD.WIDE R22, R15, 0x4, R28 ;  /* 0x000000040f167825 */ /* 0x020fc600078e021c */
[----:B------:R-:W5:Y:S04]  /*14a0*/  LDS R7, [R11+0x280] ;  /* 0x000280000b077984 */ /* 0x000f680000000800 */
[----:B-1----:R1:W-:Y:S04]  /*14b0*/  STG.E desc[UR10][R28.64], R2 ;  /* 0x000000021c007986 */ /* 0x0023e8000c10190a */
[----:B------:R-:W5:Y:S01]  /*14c0*/  LDS R2, [R10+0x280] ;  /* 0x000280000a027984 */ /* 0x000f620000000800 */
[----:B0-----:R-:W-:-:S05]  /*14d0*/  IMAD.WIDE R20, R15, 0x4, R20 ;  /* 0x000000040f147825 */ /* 0x001fca00078e0214 */
[----:B--2---:R0:W-:Y:S01]  /*14e0*/  STG.E desc[UR10][R20.64], R27 ;  /* 0x0000001b14007986 */ /* 0x0041e2000c10190a */
[----:B-1----:R-:W-:-:S03]  /*14f0*/  IMAD.WIDE R28, R15, 0x4, R20 ;  /* 0x000000040f1c7825 */ /* 0x002fc600078e0214 */
[----:B------:R-:W1:Y:S04]  /*1500*/  LDS R27, [R10+0x300] ;  /* 0x000300000a1b7984 */ /* 0x000e680000000800 */
[----:B----4-:R2:W-:Y:S04]  /*1510*/  STG.E desc[UR10][R22.64], R25 ;  /* 0x0000001916007986 */ /* 0x0105e8000c10190a */
[----:B------:R4:W-:Y:S01]  /*1520*/  STG.E desc[UR10][R28.64], R26 ;  /* 0x0000001a1c007986 */ /* 0x0009e2000c10190a */
[----:B0-----:R-:W-:-:S03]  /*1530*/  IMAD.WIDE R20, R15, 0x4, R28 ;  /* 0x000000040f147825 */ /* 0x001fc600078e021c */
[----:B------:R-:W-:Y:S01]  /*1540*/  LDS R25, [R10+0x380] ;  /* 0x000380000a197984 */ /* 0x000fe20000000800 */
[----:B--2---:R-:W-:-:S03]  /*1550*/  IMAD.WIDE R22, R15, 0x4, R22 ;  /* 0x000000040f167825 */ /* 0x004fc600078e0216 */
[----:B------:R-:W-:Y:S04]  /*1560*/  LDS R26, [R10+0x400] ;  /* 0x000400000a1a7984 */ /* 0x000fe80000000800 */
[----:B---3--:R0:W-:Y:S01]  /*1570*/  STG.E desc[UR10][R22.64], R13 ;  /* 0x0000000d16007986 */ /* 0x0081e2000c10190a */
[----:B----4-:R-:W-:-:S03]  /*1580*/  IMAD.WIDE R28, R15, 0x4, R22 ;  /* 0x000000040f1c7825 */ /* 0x010fc600078e0216 */
[----:B------:R-:W2:Y:S04]  /*1590*/  LDS R13, [R11+0x380] ;  /* 0x000380000b0d7984 */ /* 0x000ea80000000800 */
[----:B-----5:R3:W-:Y:S04]  /*15a0*/  STG.E desc[UR10][R20.64], R7 ;  /* 0x0000000714007986 */ /* 0x0207e8000c10190a */
[----:B------:R-:W4:Y:S01]  /*15b0*/  LDS R7, [R11+0x400] ;  /* 0x000400000b077984 */ /* 0x000f220000000800 */
[----:B0-----:R-:W-:Y:S01]  /*15c0*/  IMAD.WIDE R22, R14, 0x4, R18 ;  /* 0x000000040e167825 */ /* 0x001fe200078e0212 */
[----:B------:R-:W-:-:S02]  /*15d0*/  LEA R14, R15, R14, 0x2 ;  /* 0x0000000e0f0e7211 */ /* 0x000fc400078e10ff */
[----:B------:R-:W-:Y:S01]  /*15e0*/  STG.E desc[UR10][R28.64], R2 ;  /* 0x000000021c007986 */ /* 0x000fe2000c10190a */
[----:B---3--:R-:W-:-:S03]  /*15f0*/  IMAD.WIDE R20, R8, 0x4, R18 ;  /* 0x0000000408147825 */ /* 0x008fc600078e0212 */
[----:B------:R-:W0:Y:S01]  /*1600*/  LDS R28, [R11+0x480] ;  /* 0x000480000b1c7984 */ /* 0x000e220000000800 */
[----:B------:R-:W-:-:S03]  /*1610*/  IMAD R8, R15, 0x4, R8 ;  /* 0x000000040f087824 */ /* 0x000fc600078e0208 */
[----:B------:R-:W3:Y:S04]  /*1620*/  LDS R2, [R10+0x480] ;  /* 0x000480000a027984 */ /* 0x000ee80000000800 */
[----:B------:R5:W-:Y:S04]  /*1630*/  STG.E desc[UR10][R20.64], R24 ;  /* 0x0000001814007986 */ /* 0x000be8000c10190a */
[----:B-1----:R1:W-:Y:S04]  /*1640*/  STG.E desc[UR10][R22.64], R27 ;  /* 0x0000001b16007986 */ /* 0x0023e8000c10190a */
[----:B------:R-:W3:Y:S04]  /*1650*/  LDS R29, [R11+0x500] ;  /* 0x000500000b1d7984 */ /* 0x000ee80000000800 */
[----:B------:R-:W3:Y:S01]  /*1660*/  LDS R27, [R10+0x500] ;  /* 0x000500000a1b7984 */ /* 0x000ee20000000800 */
[----:B-----5:R-:W-:-:S04]  /*1670*/  IMAD.WIDE R20, R15, 0x4, R20 ;  /* 0x000000040f147825 */ /* 0x020fc800078e0214 */
[C---:B-1----:R-:W-:Y:S01]  /*1680*/  IMAD.WIDE R22, R15.reuse, 0x4, R22 ;  /* 0x000000040f167825 */ /* 0x042fe200078e0216 */
[----:B--2---:R1:W-:Y:S04]  /*1690*/  STG.E desc[UR10][R20.64], R13 ;  /* 0x0000000d14007986 */ /* 0x0043e8000c10190a */
[----:B------:R2:W-:Y:S04]  /*16a0*/  STG.E desc[UR10][R22.64], R25 ;  /* 0x0000001916007986 */ /* 0x0005e8000c10190a */
[----:B------:R-:W5:Y:S01]  /*16b0*/  LDS R13, [R11+0x580] ;  /* 0x000580000b0d7984 */ /* 0x000f620000000800 */
[----:B-1----:R-:W-:-:S04]  /*16c0*/  IMAD.WIDE R20, R15, 0x4, R20 ;  /* 0x000000040f147825 */ /* 0x002fc800078e0214 */
[C---:B--2---:R-:W-:Y:S01]  /*16d0*/  IMAD.WIDE R24, R15.reuse, 0x4, R22 ;  /* 0x000000040f187825 */ /* 0x044fe200078e0216 */
[----:B----4-:R1:W-:Y:S04]  /*16e0*/  STG.E desc[UR10][R20.64], R7 ;  /* 0x0000000714007986 */ /* 0x0103e8000c10190a */
[----:B------:R-:W2:Y:S01]  /*16f0*/  LDS R7, [R10+0x580] ;  /* 0x000580000a077984 */ /* 0x000ea20000000800 */
[----:B------:R-:W-:-:S03]  /*1700*/  IMAD.WIDE R22, R15, 0x4, R24 ;  /* 0x000000040f167825 */ /* 0x000fc600078e0218 */
[----:B------:R-:W-:Y:S01]  /*1710*/  STG.E desc[UR10][R24.64], R26 ;  /* 0x0000001a18007986 */ /* 0x000fe2000c10190a */
[----:B-1----:R-:W-:-:S03]  /*1720*/  IMAD.WIDE R20, R15, 0x4, R20 ;  /* 0x000000040f147825 */ /* 0x002fc600078e0214 */
[----:B------:R-:W-:Y:S04]  /*1730*/  LDS R26, [R10+0x600] ;  /* 0x000600000a1a7984 */ /* 0x000fe80000000800 */
[----:B0-----:R0:W-:Y:S04]  /*1740*/  STG.E desc[UR10][R20.64], R28 ;  /* 0x0000001c14007986 */ /* 0x0011e8000c10190a */
[----:B---3--:R1:W-:Y:S04]  /*1750*/  STG.E desc[UR10][R22.64], R2 ;  /* 0x0000000216007986 */ /* 0x0083e8000c10190a */
[----:B------:R-:W3:Y:S01]  /*1760*/  LDS R2, [R11+0x600] ;  /* 0x000600000b027984 */ /* 0x000ee20000000800 */
[----:B0-----:R-:W-:-:S03]  /*1770*/  IMAD.WIDE R20, R8, 0x4, R18 ;  /* 0x0000000408147825 */ /* 0x001fc600078e0212 */
[----:B------:R0:W-:Y:S01]  /*1780*/  LDS R28, [R10+0x680] ;  /* 0x000680000a1c7984 */ /* 0x0001e20000000800 */
[C---:B------:R-:W-:Y:S01]  /*1790*/  LEA R8, R15.reuse, R8, 0x2 ;  /* 0x000000080f087211 */ /* 0x040fe200078e10ff */
[----:B-1----:R-:W-:Y:S02]  /*17a0*/  IMAD.WIDE R22, R14, 0x4, R18 ;  /* 0x000000040e167825 */ /* 0x002fe400078e0212 */
[----:B------:R1:W-:Y:S02]  /*17b0*/  STG.E desc[UR10][R20.64], R29 ;  /* 0x0000001d14007986 */ /* 0x0003e4000c10190a */
[C---:B------:R-:W-:Y:S02]  /*17c0*/  IMAD R14, R15.reuse, 0x4, R14 ;  /* 0x000000040f0e7824 */ /* 0x040fe400078e020e */
[----:B------:R-:W-:Y:S01]  /*17d0*/  STG.E desc[UR10][R22.64], R27 ;  /* 0x0000001b16007986 */ /* 0x000fe2000c10190a */
[----:B------:R-:W-:Y:S01]  /*17e0*/  IMAD.WIDE R24, R15, 0x4, R22 ;  /* 0x000000040f187825 */ /* 0x000fe200078e0216 */
[----:B0-----:R-:W-:-:S02]  /*17f0*/  IADD3 R10, PT, PT, R10, 0x800, RZ ;  /* 0x000008000a0a7810 */ /* 0x001fc40007ffe0ff */
[----:B------:R0:W4:Y:S01]  /*1800*/  LDS R27, [R11+0x680] ;  /* 0x000680000b1b7984 */ /* 0x0001220000000800 */
[----:B-1----:R-:W-:-:S04]  /*1810*/  IMAD.WIDE R20, R15, 0x4, R20 ;  /* 0x000000040f147825 */ /* 0x002fc800078e0214 */
[----:B0-----:R-:W-:Y:S01]  /*1820*/  VIADD R11, R11, 0x800 ;  /* 0x000008000b0b7836 */ /* 0x001fe20000000000 */
[----:B-----5:R-:W-:Y:S01]  /*1830*/  STG.E desc[UR10][R20.64], R13 ;  /* 0x0000000d14007986 */ /* 0x020fe2000c10190a */
[----:B------:R-:W-:-:S03]  /*1840*/  IMAD.WIDE R22, R15, 0x4, R20 ;  /* 0x000000040f167825 */ /* 0x000fc600078e0214 */
[----:B--2---:R0:W-:Y:S04]  /*1850*/  STG.E desc[UR10][R24.64], R7 ;  /* 0x0000000718007986 */ /* 0x0041e8000c10190a */
[----:B---3--:R1:W-:Y:S01]  /*1860*/  STG.E desc[UR10][R22.64], R2 ;  /* 0x0000000216007986 */ /* 0x0083e2000c10190a */
[----:B0-----:R-:W-:-:S05]  /*1870*/  IMAD.WIDE R24, R15, 0x4, R24 ;  /* 0x000000040f187825 */ /* 0x001fca00078e0218 */
[----:B------:R2:W-:Y:S01]  /*1880*/  STG.E desc[UR10][R24.64], R26 ;  /* 0x0000001a18007986 */ /* 0x0005e2000c10190a */
[----:B------:R-:W-:-:S04]  /*1890*/  IMAD.WIDE R20, R15, 0x4, R24 ;  /* 0x000000040f147825 */ /* 0x000fc800078e0218 */
[----:B-1----:R-:W-:-:S05]  /*18a0*/  IMAD.WIDE R22, R15, 0x4, R22 ;  /* 0x000000040f167825 */ /* 0x002fca00078e0216 */
[----:B----4-:R2:W-:Y:S04]  /*18b0*/  STG.E desc[UR10][R22.64], R27 ;  /* 0x0000001b16007986 */ /* 0x0105e8000c10190a */
[----:B------:R2:W-:Y:S01]  /*18c0*/  STG.E desc[UR10][R20.64], R28 ;  /* 0x0000001c14007986 */ /* 0x0005e2000c10190a */
[----:B------:R-:W-:Y:S05]  /*18d0*/  @!P1 BRA `(.L_x_47) ;  /* 0xfffffff8004c9947 */ /* 0x000fea000383ffff */
[----:B------:R-:W-:Y:S05]  /*18e0*/  BSYNC.RECONVERGENT B3 ;  /* 0x0000000000037941 */ /* 0x000fea0003800200 */
.L_x_46:
[----:B------:R-:W-:-:S07]  /*18f0*/  MOV R2, R6 ;  /* 0x0000000600027202 */ /* 0x000fce0000000f00 */
.L_x_45:
[----:B------:R-:W-:Y:S05]  /*1900*/  BSYNC.RECONVERGENT B2 ;  /* 0x0000000000027941 */ /* 0x000fea0003800200 */
.L_x_44:
[----:B------:R-:W-:Y:S01]  /*1910*/  IADD3 R7, PT, PT, -R12, RZ, RZ ;  /* 0x000000ff0c077210 */ /* 0x000fe20007ffe1ff */
[----:B------:R-:W-:Y:S03]  /*1920*/  BSSY.RECONVERGENT B2, `(.L_x_48) ;  /* 0x000003d000027945 */ /* 0x000fe60003800200 */
[----:B------:R-:W-:-:S13]  /*1930*/  ISETP.GT.AND P1, PT, R7, 0x4, PT ;  /* 0x000000040700780c */ /* 0x000fda0003f24270 */
[----:B------:R-:W-:Y:S05]  /*1940*/  @!P1 BRA `(.L_x_49) ;  /* 0x0000000000e89947 */ /* 0x000fea0003800000 */
[----:B------:R-:W0:Y:S01]  /*1950*/  LDS R29, [R11+-0x100] ;  /* 0xffff00000b1d7984 */ /* 0x000e220000000800 */
[----:B------:R-:W1:Y:S01]  /*1960*/  LDC.64 R18, c[0x0][0x380] ;  /* 0x0000e000ff127b82 */ /* 0x000e620000000a00 */
[----:B------:R-:W-:Y:S02]  /*1970*/  PLOP3.LUT P0, PT, PT, PT, PT, 0x8, 0x80 ;  /* 0x000000000080781c */ /* 0x000fe40003f0e170 */
[----:B--2---:R-:W2:Y:S01]  /*1980*/  LDS R28, [R10+-0x100] ;  /* 0xffff00000a1c7984 */ /* 0x004ea20000000800 */
[----:B------:R-:W-:-:S03]  /*1990*/  IADD3 R12, PT, PT, R12, 0x8, RZ ;  /* 0x000000080c0c7810 */ /* 0x000fc60007ffe0ff */
[----:B------:R-:W3:Y:S04]  /*19a0*/  LDS R7, [R11+-0x80] ;  /* 0xffff80000b077984 */ /* 0x000ee80000000800 */
[----:B------:R-:W4:Y:S04]  /*19b0*/  LDS R13, [R10+-0x80] ;  /* 0xffff80000a0d7984 */ /* 0x000f280000000800 */
[----:B------:R-:W5:Y:S04]  /*19c0*/  LDS R2, [R11] ;  /* 0x000000000b027984 */ /* 0x000f680000000800 */
[----:B------:R-:W5:Y:S04]  /*19d0*/  LDS R26, [R10] ;  /* 0x000000000a1a7984 */ /* 0x000f680000000800 */
[----:B------:R-:W5:Y:S01]  /*19e0*/  LDS R27, [R11+0x80] ;  /* 0x000080000b1b7984 */ /* 0x000f620000000800 */
[----:B-1----:R-:W-:-:S04]  /*19f0*/  IMAD.WIDE R20, R8, 0x4, R18 ;  /* 0x0000000408147825 */ /* 0x002fc800078e0212 */
[----:B------:R-:W-:Y:S01]  /*1a00*/  IMAD.WIDE R22, R14, 0x4, R18 ;  /* 0x000000040e167825 */ /* 0x000fe200078e0212 */
[----:B------:R-:W-:-:S03]  /*1a10*/  LEA R14, R15, R14, 0x2 ;  /* 0x0000000e0f0e7211 */ /* 0x000fc600078e10ff */
[C---:B------:R-:W-:Y:S02]  /*1a20*/  IMAD R8, R15.reuse, 0x4, R8 ;  /* 0x000000040f087824 */ /* 0x040fe400078e0208 */
[C---:B------:R-:W-:Y:S01]  /*1a30*/  IMAD.WIDE R24, R15.reuse, 0x4, R22 ;  /* 0x000000040f187825 */ /* 0x040fe200078e0216 */
[----:B0-----:R0:W-:Y:S04]  /*1a40*/  STG.E desc[UR10][R20.64], R29 ;  /* 0x0000001d14007986 */ /* 0x0011e8000c10190a */
[----:B--2---:R1:W-:Y:S04]  /*1a50*/  STG.E desc[UR10][R22.64], R28 ;  /* 0x0000001c16007986 */ /* 0x0043e8000c10190a */
[----:B------:R-:W2:Y:S01]  /*1a60*/  LDS R28, [R10+0x80] ;  /* 0x000080000a1c7984 */ /* 0x000ea20000000800 */
[----:B0-----:R-:W-:-:S03]  /*1a70*/  IMAD.WIDE R20, R15, 0x4, R20 ;  /* 0x000000040f147825 */ /* 0x001fc600078e0214 */
[----:B------:R-:W0:Y:S04]  /*1a80*/  LDS R29, [R11+0x100] ;  /* 0x000100000b1d7984 */ /* 0x000e280000000800 */
[----:B---3--:R-:W-:Y:S01]  /*1a90*/  STG.E desc[UR10][R20.64], R7 ;  /* 0x0000000714007986 */ /* 0x008fe2000c10190a */
[----:B-1----:R-:W-:-:S03]  /*1aa0*/  IMAD.WIDE R22, R15, 0x4, R20 ;  /* 0x000000040f167825 */ /* 0x002fc600078e0214 */
[----:B------:R-:W1:Y:S04]  /*1ab0*/  LDS R7, [R10+0x100] ;  /* 0x000100000a077984 */ /* 0x000e680000000800 */
[----:B----4-:R3:W-:Y:S04]  /*1ac0*/  STG.E desc[UR10][R24.64], R13 ;  /* 0x0000000d18007986 */ /* 0x0107e8000c10190a */
[----:B-----5:R4:W-:Y:S04]  /*1ad0*/  STG.E desc[UR10][R22.64], R2 ;  /* 0x0000000216007986 */ /* 0x0209e8000c10190a */
[----:B------:R-:W5:Y:S01]  /*1ae0*/  LDS R2, [R11+0x180] ;  /* 0x000180000b027984 */ /* 0x000f620000000800 */
[----:B---3--:R-:W-:-:S03]  /*1af0*/  IMAD.WIDE R24, R15, 0x4, R24 ;  /* 0x000000040f187825 */ /* 0x008fc600078e0218 */
[----:B------:R-:W3:Y:S01]  /*1b00*/  LDS R13, [R10+0x180] ;  /* 0x000180000a0d7984 */ /* 0x000ee20000000800 */
[----:B----4-:R-:W-:-:S03]  /*1b10*/  IMAD.WIDE R22, R15, 0x4, R22 ;  /* 0x000000040f167825 */ /* 0x010fc600078e0216 */
[----:B------:R-:W-:Y:S01]  /*1b20*/  STG.E desc[UR10][R24.64], R26 ;  /* 0x0000001a18007986 */ /* 0x000fe2000c10190a */
[----:B------:R-:W-:-:S03]  /*1b30*/  IMAD.WIDE R20, R15, 0x4, R24 ;  /* 0x000000040f147825 */ /* 0x000fc600078e0218 */
[----:B------:R-:W-:Y:S04]  /*1b40*/  LDS R26, [R10+0x200] ;  /* 0x000200000a1a7984 */ /* 0x000fe80000000800 */
[----:B------:R-:W4:Y:S04]  /*1b50*/  LDS R24, [R11+0x200] ;  /* 0x000200000b187984 */ /* 0x000f280000000800 */
[----:B------:R-:W-:Y:S04]  /*1b60*/  STG.E desc[UR10][R22.64], R27 ;  /* 0x0000001b16007986 */ /* 0x000fe8000c10190a */
[----:B------:R0:W4:Y:S04]  /*1b70*/  LDS R25, [R11+0x280] ;  /* 0x000280000b197984 */ /* 0x0001280000000800 */
[----:B------:R1:W4:Y:S04]  /*1b80*/  LDS R22, [R10+0x280] ;  /* 0x000280000a167984 */ /* 0x0003280000000800 */
[----:B--2---:R2:W-:Y:S01]  /*1b90*/  STG.E desc[UR10][R20.64], R28 ;  /* 0x0000001c14007986 */ /* 0x0045e2000c10190a */
[----:B0-----:R-:W-:-:S02]  /*1ba0*/  IADD3 R11, PT, PT, R11, 0x400, RZ ;  /* 0x000004000b0b7810 */ /* 0x001fc40007ffe0ff */
[----:B-1----:R-:W-:Y:S01]  /*1bb0*/  IADD3 R10, PT, PT, R10, 0x400, RZ ;  /* 0x000004000a0a7810 */ /* 0x002fe20007ffe0ff */
[----:B--2---:R-:W-:-:S04]  /*1bc0*/  IMAD.WIDE R20, R8, 0x4, R18 ;  /* 0x0000000408147825 */ /* 0x004fc800078e0212 */
[----:B------:R-:W-:Y:S01]  /*1bd0*/  IMAD.WIDE R18, R14, 0x4, R18 ;  /* 0x000000040e127825 */ /* 0x000fe200078e0212 */
[----:B------:R0:W-:Y:S01]  /*1be0*/  STG.E desc[UR10][R20.64], R29 ;  /* 0x0000001d14007986 */ /* 0x0001e2000c10190a */
[C---:B------:R-:W-:Y:S02]  /*1bf0*/  LEA R14, R15.reuse, R14, 0x2 ;  /* 0x0000000e0f0e7211 */ /* 0x040fe400078e10ff */
[C---:B------:R-:W-:Y:S01]  /*1c00*/  IMAD R8, R15.reuse, 0x4, R8 ;  /* 0x000000040f087824 */ /* 0x040fe200078e0208 */
[----:B------:R1:W-:Y:S01]  /*1c10*/  STG.E desc[UR10][R18.64], R7 ;  /* 0x0000000712007986 */ /* 0x0003e2000c10190a */
[----:B0-----:R-:W-:-:S04]  /*1c20*/  IMAD.WIDE R20, R15, 0x4, R20 ;  /* 0x000000040f147825 */ /* 0x001fc800078e0214 */
[C---:B-1----:R-:W-:Y:S01]  /*1c30*/  IMAD.WIDE R18, R15.reuse, 0x4, R18 ;  /* 0x000000040f127825 */ /* 0x042fe200078e0212 */
[----:B-----5:R0:W-:Y:S04]  /*1c40*/  STG.E desc[UR10][R20.64], R2 ;  /* 0x0000000214007986 */ /* 0x0201e8000c10190a */
[----:B---3--:R1:W-:Y:S01]  /*1c50*/  STG.E desc[UR10][R18.64], R13 ;  /* 0x0000000d12007986 */ /* 0x0083e2000c10190a */
[----:B------:R-:W-:-:S04]  /*1c60*/  IMAD.WIDE R28, R15, 0x4, R18 ;  /* 0x000000040f1c7825 */ /* 0x000fc800078e0212 */
[----:B0-----:R-:W-:-:S04]  /*1c70*/  IMAD.WIDE R20, R15, 0x4, R20 ;  /* 0x000000040f147825 */ /* 0x001fc800078e0214 */
[C---:B-1----:R-:W-:Y:S01]  /*1c80*/  IMAD.WIDE R18, R15.reuse, 0x4, R28 ;  /* 0x000000040f127825 */ /* 0x042fe200078e021c */
[----:B----4-:R0:W-:Y:S03]  /*1c90*/  STG.E desc[UR10][R20.64], R24 ;  /* 0x0000001814007986 */ /* 0x0101e6000c10190a */
[----:B------:R-:W-:Y:S01]  /*1ca0*/  IMAD.MOV.U32 R2, RZ, RZ, R6 ;  /* 0x000000ffff027224 */ /* 0x000fe200078e0006 */
[----:B------:R1:W-:Y:S01]  /*1cb0*/  STG.E desc[UR10][R28.64], R26 ;  /* 0x0000001a1c007986 */ /* 0x0003e2000c10190a */
[----:B0-----:R-:W-:-:S05]  /*1cc0*/  IMAD.WIDE R20, R15, 0x4, R20 ;  /* 0x000000040f147825 */ /* 0x001fca00078e0214 */
[----:B------:R1:W-:Y:S04]  /*1cd0*/  STG.E desc[UR10][R20.64], R25 ;  /* 0x0000001914007986 */ /* 0x0003e8000c10190a */
[----:B------:R1:W-:Y:S02]  /*1ce0*/  STG.E desc[UR10][R18.64], R22 ;  /* 0x0000001612007986 */ /* 0x0003e4000c10190a */
.L_x_49:
[----:B------:R-:W-:Y:S05]  /*1cf0*/  BSYNC.RECONVERGENT B2 ;  /* 0x0000000000027941 */ /* 0x000fea0003800200 */
.L_x_48:
[----:B------:R-:W-:-:S13]  /*1d00*/  ISETP.NE.OR P0, PT, R12, RZ, P0 ;  /* 0x000000ff0c00720c */ /* 0x000fda0000705670 */
[----:B------:R-:W-:Y:S05]  /*1d10*/  @!P0 BREAK.RELIABLE B0 ;  /* 0x0000000000008942 */ /* 0x000fea0003800100 */
[----:B------:R-:W-:Y:S05]  /*1d20*/  @!P0 BRA `(.L_x_41) ;  /* 0x00000000008c8947 */ /* 0x000fea0003800000 */
.L_x_43:
[----:B------:R-:W-:Y:S05]  /*1d30*/  BSYNC.RELIABLE B0 ;  /* 0x0000000000007941 */ /* 0x000fea0003800100 */
.L_x_42:
[----:B------:R-:W-:Y:S01]  /*1d40*/  BSSY.RECONVERGENT B0, `(.L_x_50) ;  /* 0x0000020000007945 */ /* 0x000fe20003800200 */
.L_x_51:
[----:B01----:R-:W0:Y:S01]  /*1d50*/  LDS R18, [R11+-0x100] ;  /* 0xffff00000b127984 */ /* 0x003e220000000800 */
[--C-:B--2---:R-:W-:Y:S01]  /*1d60*/  IMAD.WIDE R24, R8, 0x4, R16.reuse ;  /* 0x0000000408187825 */ /* 0x104fe200078e0210 */
[----:B------:R-:W-:Y:S02]  /*1d70*/  IADD3 R12, PT, PT, R12, 0x4, RZ ;  /* 0x000000040c0c7810 */ /* 0x000fe40007ffe0ff */
[----:B------:R-:W1:Y:S01]  /*1d80*/  LDS R21, [R10+-0x100] ;  /* 0xffff00000a157984 */ /* 0x000e620000000800 */
[----:B------:R-:W-:Y:S01]  /*1d90*/  IMAD.WIDE R26, R14, 0x4, R16 ;  /* 0x000000040e1a7825 */ /* 0x000fe200078e0210 */
[----:B------:R-:W-:Y:S02]  /*1da0*/  ISETP.NE.AND P0, PT, R12, RZ, PT ;  /* 0x000000ff0c00720c */ /* 0x000fe40003f05270 */
[----:B------:R-:W2:Y:S01]  /*1db0*/  LDS R19, [R11+-0x80] ;  /* 0xffff80000b137984 */ /* 0x000ea20000000800 */
[C---:B------:R-:W-:Y:S01]  /*1dc0*/  IMAD R8, R15.reuse, 0x4, R8 ;  /* 0x000000040f087824 */ /* 0x040fe200078e0208 */
[C---:B------:R-:W-:Y:S01]  /*1dd0*/  LEA R14, R15.reuse, R14, 0x2 ;  /* 0x0000000e0f0e7211 */ /* 0x040fe200078e10ff */
[----:B------:R-:W-:Y:S01]  /*1de0*/  IMAD.WIDE R22, R15, 0x4, R26 ;  /* 0x000000040f167825 */ /* 0x000fe200078e021a */
[----:B------:R-:W3:Y:S04]  /*1df0*/  LDS R29, [R10+-0x80] ;  /* 0xffff80000a1d7984 */ /* 0x000ee80000000800 */
[----:B------:R-:W4:Y:S04]  /*1e00*/  LDS R28, [R11] ;  /* 0x000000000b1c7984 */ /* 0x000f280000000800 */
[----:B------:R-:W5:Y:S04]  /*1e10*/  LDS R13, [R10] ;  /* 0x000000000a0d7984 */ /* 0x000f680000000800 */
[----:B------:R0:W5:Y:S04]  /*1e20*/  LDS R7, [R11+0x80] ;  /* 0x000080000b077984 */ /* 0x0001680000000800 */
[----:B------:R0:W5:Y:S02]  /*1e30*/  LDS R2, [R10+0x80] ;  /* 0x000080000a027984 */ /* 0x0001640000000800 */
[----:B0-----:R-:W-:Y:S01]  /*1e40*/  IADD3 R11, PT, PT, R11, 0x200, RZ ;  /* 0x000002000b0b7810 */ /* 0x001fe20007ffe0ff */
[----:B------:R-:W-:Y:S01]  /*1e50*/  VIADD R10, R10, 0x200 ;  /* 0x000002000a0a7836 */ /* 0x000fe20000000000 */
[----:B------:R0:W-:Y:S04]  /*1e60*/  STG.E desc[UR10][R24.64], R18 ;  /* 0x0000001218007986 */ /* 0x0001e8000c10190a */
[----:B-1----:R1:W-:Y:S01]  /*1e70*/  STG.E desc[UR10][R26.64], R21 ;  /* 0x000000151a007986 */ /* 0x0023e2000c10190a */
[----:B0-----:R-:W-:-:S05]  /*1e80*/  IMAD.WIDE R24, R15, 0x4, R24 ;  /* 0x000000040f187825 */ /* 0x001fca00078e0218 */
[----:B--2---:R0:W-:Y:S01]  /*1e90*/  STG.E desc[UR10][R24.64], R19 ;  /* 0x0000001318007986 */ /* 0x0041e2000c10190a */
[----:B-1----:R-:W-:-:S03]  /*1ea0*/  IMAD.WIDE R20, R15, 0x4, R24 ;  /* 0x000000040f147825 */ /* 0x002fc600078e0218 */
[----:B---3--:R1:W-:Y:S04]  /*1eb0*/  STG.E desc[UR10][R22.64], R29 ;  /* 0x0000001d16007986 */ /* 0x0083e8000c10190a */
[----:B----4-:R2:W-:Y:S01]  /*1ec0*/  STG.E desc[UR10][R20.64], R28 ;  /* 0x0000001c14007986 */ /* 0x0105e2000c10190a */
[----:B0-----:R-:W-:-:S04]  /*1ed0*/  IMAD.WIDE R18, R15, 0x4, R22 ;  /* 0x000000040f127825 */ /* 0x001fc800078e0216 */
[C---:B-1----:R-:W-:Y:S01]  /*1ee0*/  IMAD.WIDE R22, R15.reuse, 0x4, R20 ;  /* 0x000000040f167825 */ /* 0x042fe200078e0214 */
[----:B-----5:R0:W-:Y:S03]  /*1ef0*/  STG.E desc[UR10][R18.64], R13 ;  /* 0x0000000d12007986 */ /* 0x0201e6000c10190a */
[----:B--2---:R-:W-:Y:S01]  /*1f00*/  IMAD.WIDE R20, R15, 0x4, R18 ;  /* 0x000000040f147825 */ /* 0x004fe200078e0212 */
[----:B------:R0:W-:Y:S04]  /*1f10*/  STG.E desc[UR10][R22.64], R7 ;  /* 0x0000000716007986 */ /* 0x0001e8000c10190a */
[----:B------:R0:W-:Y:S01]  /*1f20*/  STG.E desc[UR10][R20.64], R2 ;  /* 0x0000000214007986 */ /* 0x0001e2000c10190a */
[----:B------:R-:W-:Y:S05]  /*1f30*/  @P0 BRA `(.L_x_51) ;  /* 0xfffffffc00840947 */ /* 0x000fea000383ffff */
[----:B------:R-:W-:Y:S05]  /*1f40*/  BSYNC.RECONVERGENT B0 ;  /* 0x0000000000007941 */ /* 0x000fea0003800200 */
.L_x_50:
[----:B0-----:R-:W-:-:S07]  /*1f50*/  MOV R2, R6 ;  /* 0x0000000600027202 */ /* 0x001fce0000000f00 */
.L_x_41:
[----:B------:R-:W-:Y:S05]  /*1f60*/  BSYNC.RECONVERGENT B1 ;  /* 0x0000000000017941 */ /* 0x000fea0003800200 */
.L_x_40:
[----:B------:R-:W-:Y:S05]  /*1f70*/  WARPSYNC.ALL ;  /* 0x0000000000007948 */ /* 0x000fea0003800000 */
[----:B------:R-:W-:-:S13]  /*1f80*/  ISETP.NE.AND P0, PT, R9, RZ, PT ;  /* 0x000000ff0900720c */ /* 0x000fda0003f05270 */
[----:B------:R-:W-:Y:S05]  /*1f90*/  @!P0 EXIT ;  /* 0x000000000000894d */ /* 0x000fea0003800000 */
[----:B------:R-:W3:Y:S01]  /*1fa0*/  LDC.64 R6, c[0x0][0x388] ;  /* 0x0000e200ff067b82 */ /* 0x000ee20000000a00 */
[----:B------:R-:W-:Y:S01]  /*1fb0*/  IADD3 R11, PT, PT, R3, R2, RZ ;  /* 0x00000002030b7210 */ /* 0x000fe20007ffe0ff */
[----:B------:R-:W-:Y:S02]  /*1fc0*/  UMOV UR4, 0x400 ;  /* 0x0000040000047882 */ /* 0x000fe40000000000 */
[----:B------:R-:W-:Y:S01]  /*1fd0*/  UIADD3 UR5, UPT, UPT, UR4, 0x2000, URZ ;  /* 0x0000200004057890 */ /* 0x000fe2000fffe0ff */
[----:B------:R-:W-:Y:S01]  /*1fe0*/  LEA R5, R11, R5, 0x7 ;  /* 0x000000050b057211 */ /* 0x000fe200078e38ff */
[----:B------:R-:W-:Y:S01]  /*1ff0*/  UIADD3 UR4, UPT, UPT, UR4, 0x1000, URZ ;  /* 0x0000100004047890 */ /* 0x000fe2000fffe0ff */
[----:B------:R-:W-:Y:S01]  /*2000*/  IMAD R8, R0, 0x20, R11 ;  /* 0x0000002000087824 */ /* 0x000fe200078e020b */
[----:B------:R-:W4:Y:S08]  /*2010*/  S2UR UR6, SR_CgaCtaId ;  /* 0x00000000000679c3 */ /* 0x000f300000008800 */
[----:B------:R-:W2:Y:S01]  /*2020*/  LDC.64 R2, c[0x0][0x380] ;  /* 0x0000e000ff027b82 */ /* 0x000ea20000000a00 */
[----:B---3--:R-:W-:Y:S01]  /*2030*/  LEA R10, R6, R11, 0x5 ;  /* 0x0000000b060a7211 */ /* 0x008fe200078e28ff */
[----:B------:R-:W-:Y:S01]  /*2040*/  IMAD R13, R8, R7, R4 ;  /* 0x00000007080d7224 */ /* 0x000fe200078e0204 */
[----:B------:R-:W-:-:S03]  /*2050*/  IADD3 R11, PT, PT, -R9, RZ, RZ ;  /* 0x000000ff090b7210 */ /* 0x000fc60007ffe1ff */
[----:B01----:R-:W-:Y:S02]  /*2060*/  IMAD R15, R10, R7, R4 ;  /* 0x000000070a0f7224 */ /* 0x003fe400078e0204 */
[----:B------:R-:W-:Y:S01]  /*2070*/  IMAD R6, R6, 0x20, R13 ;  /* 0x0000002006067824 */ /* 0x000fe200078e020d */
[----:B----4-:R-:W-:Y:S02]  /*2080*/  ULEA UR5, UR6, UR5, 0x18 ;  /* 0x0000000506057291 */ /* 0x010fe4000f8ec0ff */
[----:B------:R-:W-:Y:S01]  /*2090*/  ULEA UR4, UR6, UR4, 0x18 ;  /* 0x0000000406047291 */ /* 0x000fe2000f8ec0ff */
[----:B------:R-:W-:-:S03]  /*20a0*/  LEA R15, R0, R15, 0x5 ;  /* 0x0000000f000f7211 */ /* 0x000fc600078e28ff */
[C---:B------:R-:W-:Y:S02]  /*20b0*/  VIADD R0, R5.reuse, UR5 ;  /* 0x0000000505007c36 */ /* 0x040fe40008000000 */
[----:B--2---:R-:W-:-:S07]  /*20c0*/  IADD3 R10, PT, PT, R5, UR4, RZ ;  /* 0x00000004050a7c10 */ /* 0x004fce000fffe0ff */
.L_x_52:
[----:B0-----:R0:W1:Y:S01]  /*20d0*/  LDS R13, [R10] ;  /* 0x000000000a0d7984 */ /* 0x0010620000000800 */
[--C-:B------:R-:W-:Y:S01]  /*20e0*/  IMAD.WIDE R4, R15, 0x4, R2.reuse ;  /* 0x000000040f047825 */ /* 0x100fe200078e0202 */
[----:B------:R-:W-:Y:S02]  /*20f0*/  IADD3 R11, PT, PT, R11, 0x1, RZ ;  /* 0x000000010b0b7810 */ /* 0x000fe40007ffe0ff */
[----:B------:R2:W3:Y:S01]  /*2100*/  LDS R17, [R0] ;  /* 0x0000000000117984 */ /* 0x0004e20000000800 */
[C---:B------:R-:W-:Y:S01]  /*2110*/  IMAD.WIDE R8, R6.reuse, 0x4, R2 ;  /* 0x0000000406087825 */ /* 0x040fe200078e0202 */
[----:B------:R-:W-:Y:S02]  /*2120*/  ISETP.NE.AND P0, PT, R11, RZ, PT ;  /* 0x000000ff0b00720c */ /* 0x000fe40003f05270 */
[----:B------:R-:W-:Y:S01]  /*2130*/  IADD3 R15, PT, PT, R15, R7, RZ ;  /* 0x000000070f0f7210 */ /* 0x000fe20007ffe0ff */
[----:B------:R-:W-:Y:S01]  /*2140*/  IMAD.IADD R6, R6, 0x1, R7 ;  /* 0x0000000106067824 */ /* 0x000fe200078e0207 */
[----:B0-----:R-:W-:Y:S01]  /*2150*/  IADD3 R10, PT, PT, R10, 0x80, RZ ;  /* 0x000000800a0a7810 */ /* 0x001fe20007ffe0ff */
[----:B--2---:R-:W-:Y:S01]  /*2160*/  VIADD R0, R0, 0x80 ;  /* 0x0000008000007836 */ /* 0x004fe20000000000 */
[----:B-1----:R0:W-:Y:S04]  /*2170*/  STG.E desc[UR10][R4.64], R13 ;  /* 0x0000000d04007986 */ /* 0x0021e8000c10190a */
[----:B---3--:R0:W-:Y:S03]  /*2180*/  STG.E desc[UR10][R8.64], R17 ;  /* 0x0000001108007986 */ /* 0x0081e6000c10190a */
[----:B------:R-:W-:Y:S05]  /*2190*/  @P0 BRA `(.L_x_52) ;  /* 0xfffffffc00cc0947 */ /* 0x000fea000383ffff */
[----:B------:R-:W-:Y:S05]  /*21a0*/  EXIT ;  /* 0x000000000000794d */ /* 0x000fea0003800000 */
        .weak           $__internal_1_$__cuda_sm20_div_u16
        .type           $__internal_1_$__cuda_sm20_div_u16,@function
        .size           $__internal_1_$__cuda_sm20_div_u16,(.L_x_88 - $__internal_1_$__cuda_sm20_div_u16)
$__internal_1_$__cuda_sm20_div_u16:
[----:B------:R-:W0:Y:S01]  /*21b0*/  I2F.U16 R5, R10 ;  /* 0x0000000a00057306 */ /* 0x000e220000101000 */
[----:B------:R-:W-:Y:S01]  /*21c0*/  HFMA2 R6, -RZ, RZ, 15, 0 ;  /* 0x4b800000ff067431 */ /* 0x000fe200000001ff */
[C---:B0-----:R-:W-:Y:S02]  /*21d0*/  FSETP.GEU.AND P1, PT, |R5|.reuse, 1.175494350822287508e-38, PT ;  /* 0x008000000500780b */ /* 0x041fe40003f2e200 */
[----:B------:R-:W-:Y:S02]  /*21e0*/  FSETP.GT.AND P0, PT, |R5|, 8.50705917302346158658e+37, PT ;  /* 0x7e8000000500780b */ /* 0x000fe40003f04200 */
[----:B------:R-:W-:-:S04]  /*21f0*/  FSEL R6, R6, 1, !P1 ;  /* 0x3f80000006067808 */ /* 0x000fc80004800000 */
[----:B------:R-:W-:Y:S02]  /*2200*/  FSEL R6, R6, 0.25, !P0 ;  /* 0x3e80000006067808 */ /* 0x000fe40004000000 */
[----:B------:R-:W-:-:S03]  /*2210*/  ISETP.NE.U32.AND P0, PT, R10, RZ, PT ;  /* 0x000000ff0a00720c */ /* 0x000fc60003f05070 */
[----:B------:R-:W-:Y:S02]  /*2220*/  FMUL R8, R5, R6 ;  /* 0x0000000605087220 */ /* 0x000fe40000400000 */
[----:B------:R-:W-:Y:S08]  /*2230*/  I2F.U16.RZ R5, R9 ;  /* 0x0000000900057306 */ /* 0x000ff0000010d000 */
[----:B------:R-:W0:Y:S02]  /*2240*/  MUFU.RCP R7, R8 ;  /* 0x0000000800077308 */ /* 0x000e240000001000 */
[----:B0-----:R-:W-:-:S05]  /*2250*/  FMUL R7, R6, R7 ;  /* 0x0000000706077220 */ /* 0x001fca0000400000 */
[----:B------:R-:W-:Y:S01]  /*2260*/  IADD3 R6, PT, PT, R7, 0x2, RZ ;  /* 0x0000000207067810 */ /* 0x000fe20007ffe0ff */
[----:B------:R-:W-:-:S04]  /*2270*/  HFMA2 R7, -RZ, RZ, 0, 0 ;  /* 0x00000000ff077431 */ /* 0x000fc800000001ff */
[----:B------:R-:W-:Y:S01]  /*2280*/  FMUL.RZ R5, R5, R6 ;  /* 0x0000000605057220 */ /* 0x000fe2000040c000 */
[----:B------:R-:W-:-:S05]  /*2290*/  MOV R6, R11 ;  /* 0x0000000b00067202 */ /* 0x000fca0000000f00 */
[----:B------:R-:W0:Y:S02]  /*22a0*/  F2I.U32.TRUNC.NTZ R5, R5 ;  /* 0x0000000500057305 */ /* 0x000e24000020f000 */
[----:B0-----:R-:W-:Y:S01]  /*22b0*/  LOP3.LUT R10, R5, 0xffff, RZ, 0xc0, !PT ;  /* 0x0000ffff050a7812 */ /* 0x001fe200078ec0ff */
[----:B------:R-:W-:Y:S01]  /*22c0*/  @!P0 IMAD.MOV.U32 R10, RZ, RZ, -0x1 ;  /* 0xffffffffff0a8424 */ /* 0x000fe200078e00ff */
[----:B------:R-:W-:Y:S06]  /*22d0*/  RET.REL.NODEC R6 `(_Z10cal_phase2Piii) ;  /* 0xffffffdc06487950 */ /* 0x000fec0003c3ffff */
.L_x_53:
        /* <DEDUP_REMOVED lines=10> */
.L_x_88:


//--------------------- .text._Z10cal_phase1Piii  --------------------------
	.section	.text._Z10cal_phase1Piii,"ax",@progbits
	.align	128
        .global         _Z10cal_phase1Piii
        .type           _Z10cal_phase1Piii,@function
        .size           _Z10cal_phase1Piii,(.L_x_89 - _Z10cal_phase1Piii)
        .other          _Z10cal_phase1Piii,@"STO_CUDA_ENTRY STV_DEFAULT"
_Z10cal_phase1Piii:
.text._Z10cal_phase1Piii:
[----:B------:R-:W-:Y:S01]  /*0000*/  LDC R1, c[0x0][0x37c] ;  /* 0x0000df00ff017b82 */ /* 0x000fe20000000800 */
[----:B------:R-:W0:Y:S07]  /*0010*/  S2R R2, SR_TID.Y ;  /* 0x0000000000027919 */ /* 0x000e2e0000002200 */
[----:B------:R-:W1:Y:S01]  /*0020*/  LDC R0, c[0x0][0x364] ;  /* 0x0000d900ff007b82 */ /* 0x000e620000000800 */
[----:B------:R-:W-:Y:S01]  /*0030*/  MOV R10, 0x90 ;  /* 0x00000090000a7802 */ /* 0x000fe20000000f00 */
[----:B------:R-:W2:Y:S01]  /*0040*/  LDCU.64 UR6, c[0x0][0x358] ;  /* 0x00006b00ff0677ac */ /* 0x000ea20008000a00 */
[----:B-1----:R-:W-:-:S02]  /*0050*/  LOP3.LUT R9, R0, 0xffff, RZ, 0xc0, !PT ;  /* 0x0000ffff00097812 */ /* 0x002fc400078ec0ff */
[----:B0-----:R-:W-:-:S04]  /*0060*/  SHF.L.U32 R2, R2, 0x5, RZ ;  /* 0x0000000502027819 */ /* 0x001fc800000006ff */
[----:B--2---:R-:W-:-:S07]  /*0070*/  LOP3.LUT R8, R2, 0xffff, RZ, 0xc0, !PT ;  /* 0x0000ffff02087812 */ /* 0x004fce00078ec0ff */
[----:B------:R-:W-:Y:S05]  /*0080*/  CALL.REL.NOINC `($__internal_2_$__cuda_sm20_div_u16) ;  /* 0x0000001800c07944 */ /* 0x000fea0003c00000 */
[----:B------:R-:W0:Y:S01]  /*0090*/  S2R R2, SR_TID.X ;  /* 0x0000000000027919 */ /* 0x000e220000002100 */
[----:B------:R-:W-:Y:S01]  /*00a0*/  LOP3.LUT R3, R9, 0xffff, RZ, 0xc0, !PT ;  /* 0x0000ffff09037812 */ /* 0x000fe200078ec0ff */
[----:B------:R-:W-:Y:S01]  /*00b0*/  IMAD.MOV.U32 R8, RZ, RZ, 0x20 ;  /* 0x00000020ff087424 */ /* 0x000fe200078e00ff */
[----:B------:R-:W-:Y:S02]  /*00c0*/  LOP3.LUT R9, R0, 0xffff, RZ, 0xc0, !PT ;  /* 0x0000ffff00097812 */ /* 0x000fe400078ec0ff */
[----:B------:R-:W-:-:S07]  /*00d0*/  MOV R10, 0xf0 ;  /* 0x000000f0000a7802 */ /* 0x000fce0000000f00 */
[----:B0-----:R-:W-:Y:S05]  /*00e0*/  CALL.REL.NOINC `($__internal_2_$__cuda_sm20_div_u16) ;  /* 0x0000001800a87944 */ /* 0x001fea0003c00000 */
[----:B------:R-:W0:Y:S01]  /*00f0*/  S2UR UR5, SR_CgaCtaId ;  /* 0x00000000000579c3 */ /* 0x000e220000008800 */
[----:B------:R-:W-:Y:S01]  /*0100*/  ISETP.GT.U32.AND P0, PT, R0, 0x20, PT ;  /* 0x000000200000780c */ /* 0x000fe20003f04070 */
[----:B------:R-:W-:Y:S01]  /*0110*/  UMOV UR4, 0x400 ;  /* 0x0000040000047882 */ /* 0x000fe20000000000 */
[----:B------:R-:W-:Y:S02]  /*0120*/  SHF.L.U32 R4, R2, 0x2, RZ ;  /* 0x0000000202047819 */ /* 0x000fe400000006ff */
[----:B------:R-:W-:Y:S01]  /*0130*/  LOP3.LUT R5, R9, 0xffff, RZ, 0xc0, !PT ;  /* 0x0000ffff09057812 */ /* 0x000fe200078ec0ff */
[----:B0-----:R-:W-:-:S06]  /*0140*/  ULEA UR4, UR5, UR4, 0x18 ;  /* 0x0000000405047291 */ /* 0x001fcc000f8ec0ff */
[----:B------:R-:W-:Y:S02]  /*0150*/  VIADD R6, R4, UR4 ;  /* 0x0000000404067c36 */ /* 0x000fe40008000000 */
[----:B------:R-:W-:Y:S05]  /*0160*/  @P0 BRA `(.L_x_54) ;  /* 0x0000000800a40947 */ /* 0x000fea0003800000 */
[----:B------:R-:W0:Y:S01]  /*0170*/  LDC R7, c[0x0][0x388] ;  /* 0x0000e200ff077b82 */ /* 0x000e220000000800 */
[----:B------:R-:W-:Y:S01]  /*0180*/  IADD3 R8, PT, PT, R9, -0x1, RZ ;  /* 0xffffffff09087810 */ /* 0x000fe20007ffe0ff */
[----:B------:R-:W-:Y:S01]  /*0190*/  BSSY.RECONVERGENT B0, `(.L_x_55) ;  /* 0x0000093000007945 */ /* 0x000fe20003800200 */
[----:B------:R-:W-:Y:S02]  /*01a0*/  IMAD.MOV.U32 R9, RZ, RZ, RZ ;  /* 0x000000ffff097224 */ /* 0x000fe400078e00ff */
[----:B------:R-:W-:-:S04]  /*01b0*/  LOP3.LUT R8, R8, 0xffff, RZ, 0xc0, !PT ;  /* 0x0000ffff08087812 */ /* 0x000fc800078ec0ff */
[----:B------:R-:W-:Y:S02]  /*01c0*/  ISETP.GE.U32.AND P0, PT, R8, 0x3, PT ;  /* 0x000000030800780c */ /* 0x000fe40003f06070 */
[----:B------:R-:W-:Y:S02]  /*01d0*/  LOP3.LUT R8, R5, 0x3, RZ, 0xc0, !PT ;  /* 0x0000000305087812 */ /* 0x000fe400078ec0ff */
[----:B0-----:R-:W-:-:S09]  /*01e0*/  LEA R10, R7, R2, 0x5 ;  /* 0x00000002070a7211 */ /* 0x001fd200078e28ff */
[----:B------:R-:W-:Y:S05]  /*01f0*/  @!P0 BRA `(.L_x_56) ;  /* 0x0000000800308947 */ /* 0x000fea0003800000 */
[----:B------:R-:W0:Y:S01]  /*0200*/  LDC R11, c[0x0][0x38c] ;  /* 0x0000e300ff0b7b82 */ /* 0x000e220000000800 */
[----:B------:R-:W-:Y:S01]  /*0210*/  LOP3.LUT R9, R5, 0x3c, RZ, 0xc0, !PT ;  /* 0x0000003c05097812 */ /* 0x000fe200078ec0ff */
[----:B------:R-:W-:Y:S01]  /*0220*/  BSSY.RELIABLE B1, `(.L_x_57) ;  /* 0x0000076000017945 */ /* 0x000fe20003800100 */
[----:B------:R-:W-:Y:S02]  /*0230*/  IMAD.MOV.U32 R19, RZ, RZ, RZ ;  /* 0x000000ffff137224 */ /* 0x000fe400078e00ff */
[----:B------:R-:W-:-:S03]  /*0240*/  ISETP.GT.AND P0, PT, R9, RZ, PT ;  /* 0x000000ff0900720c */ /* 0x000fc60003f04270 */
[----:B------:R-:W1:Y:S10]  /*0250*/  LDC.64 R12, c[0x0][0x380] ;  /* 0x0000e000ff0c7b82 */ /* 0x000e740000000a00 */
[----:B------:R-:W-:Y:S05]  /*0260*/  @!P0 BRA `(.L_x_58) ;  /* 0x0000000400c48947 */ /* 0x000fea0003800000 */
[----:B------:R-:W-:Y:S01]  /*0270*/  IADD3 R14, PT, PT, R9, -R19, RZ ;  /* 0x80000013090e7210 */ /* 0x000fe20007ffe0ff */
[----:B------:R-:W-:Y:S01]  /*0280*/  BSSY.RECONVERGENT B2, `(.L_x_59) ;  /* 0x0000045000027945 */ /* 0x000fe20003800200 */
[----:B------:R-:W-:Y:S02]  /*0290*/  PLOP3.LUT P0, PT, PT, PT, PT, 0x80, 0x8 ;  /* 0x000000000008781c */ /* 0x000fe40003f0f070 */
[----:B------:R-:W-:-:S13]  /*02a0*/  ISETP.GT.AND P1, PT, R14, 0xc, PT ;  /* 0x0000000c0e00780c */ /* 0x000fda0003f24270 */
[----:B------:R-:W-:Y:S05]  /*02b0*/  @!P1 BRA `(.L_x_60) ;  /* 0x0000000400049947 */ /* 0x000fea0003800000 */
[----:B------:R-:W-:Y:S01]  /*02c0*/  PLOP3.LUT P0, PT, PT, PT, PT, 0x8, 0x80 ;  /* 0x000000000080781c */ /* 0x000fe20003f0e170 */
[----:B------:R-:W-:-:S12]  /*02d0*/  VIADD R18, R9, 0xfffffff4 ;  /* 0xfffffff409127836 */ /* 0x000fd80000000000 */
.L_x_61:
[----:B--2---:R-:W2:Y:S01]  /*02e0*/  LDC R17, c[0x0][0x38c] ;  /* 0x0000e300ff117b82 */ /* 0x004ea20000000800 */
[----:B------:R-:W-:-:S05]  /*02f0*/  IADD3 R24, PT, PT, R3, R19, RZ ;  /* 0x0000001303187210 */ /* 0x000fca0007ffe0ff */
[----:B------:R-:W-:Y:S02]  /*0300*/  IMAD R27, R7, 0x20, R24 ;  /* 0x00000020071b7824 */ /* 0x000fe400078e0218 */
[----:B------:R-:W3:Y:S02]  /*0310*/  LDC.64 R14, c[0x0][0x380] ;  /* 0x0000e000ff0e7b82 */ /* 0x000ee40000000a00 */
[----:B--2---:R-:W-:-:S04]  /*0320*/  IMAD R21, R27, R17, R10 ;  /* 0x000000111b157224 */ /* 0x004fc800078e020a */
[----:B---3--:R-:W-:-:S05]  /*0330*/  IMAD.WIDE R20, R21, 0x4, R14 ;  /* 0x0000000415147825 */ /* 0x008fca00078e020e */
[----:B------:R2:W3:Y:S02]  /*0340*/  LDG.E R22, desc[UR6][R20.64] ;  /* 0x0000000614167981 */ /* 0x0004e4000c1e1900 */
[----:B--2---:R-:W-:-:S05]  /*0350*/  IMAD.WIDE R20, R17, 0x4, R20 ;  /* 0x0000000411147825 */ /* 0x004fca00078e0214 */
[----:B------:R2:W4:Y:S02]  /*0360*/  LDG.E R23, desc[UR6][R20.64] ;  /* 0x0000000614177981 */ /* 0x000524000c1e1900 */
[----:B--2---:R-:W-:-:S05]  /*0370*/  IMAD.WIDE R20, R17, 0x4, R20 ;  /* 0x0000000411147825 */ /* 0x004fca00078e0214 */
[----:B------:R2:W5:Y:S01]  /*0380*/  LDG.E R16, desc[UR6][R20.64] ;  /* 0x0000000614107981 */ /* 0x000562000c1e1900 */
[----:B------:R-:W-:-:S05]  /*0390*/  IADD3 R25, PT, PT, R27, 0x4, RZ ;  /* 0x000000041b197810 */ /* 0x000fca0007ffe0ff */
[----:B------:R-:W-:Y:S02]  /*03a0*/  IMAD R25, R25, R17, R10 ;  /* 0x0000001119197224 */ /* 0x000fe400078e020a */
[----:B--2---:R-:W-:-:S06]  /*03b0*/  IMAD.WIDE R20, R17, 0x4, R20 ;  /* 0x0000000411147825 */ /* 0x004fcc00078e0214 */
[----:B------:R2:W5:Y:S02]  /*03c0*/  LDG.E R21, desc[UR6][R20.64] ;  /* 0x0000000614157981 */ /* 0x000564000c1e1900 */
[----:B--2---:R-:W-:Y:S02]  /*03d0*/  IMAD R20, R24, 0x80, R6 ;  /* 0x0000008018147824 */ /* 0x004fe400078e0206 */
[----:B------:R-:W-:-:S03]  /*03e0*/  IMAD.WIDE R24, R25, 0x4, R14 ;  /* 0x0000000419187825 */ /* 0x000fc600078e020e */
[----:B---3--:R2:W-:Y:S04]  /*03f0*/  STS [R20], R22 ;  /* 0x0000001614007388 */ /* 0x0085e80000000800 */
[----:B--2---:R2:W3:Y:S04]  /*0400*/  LDG.E R22, desc[UR6][R24.64] ;  /* 0x0000000618167981 */ /* 0x0044e8000c1e1900 */
[----:B----4-:R4:W-:Y:S01]  /*0410*/  STS [R20+0x80], R23 ;  /* 0x0000801714007388 */ /* 0x0109e20000000800 */
[----:B--2---:R-:W-:-:S05]  /*0420*/  IMAD.WIDE R24, R17, 0x4, R24 ;  /* 0x0000000411187825 */ /* 0x004fca00078e0218 */
[----:B----4-:R2:W4:Y:S04]  /*0430*/  LDG.E R23, desc[UR6][R24.64] ;  /* 0x0000000618177981 */ /* 0x010528000c1e1900 */
[----:B-----5:R5:W-:Y:S01]  /*0440*/  STS [R20+0x100], R16 ;  /* 0x0001001014007388 */ /* 0x020be20000000800 */
[----:B--2---:R-:W-:-:S05]  /*0450*/  IMAD.WIDE R24, R17, 0x4, R24 ;  /* 0x0000000411187825 */ /* 0x004fca00078e0218 */
[----:B------:R2:W4:Y:S02]  /*0460*/  LDG.E R26, desc[UR6][R24.64] ;  /* 0x00000006181a7981 */ /* 0x000524000c1e1900 */
[----:B--2---:R-:W-:-:S05]  /*0470*/  IMAD.WIDE R24, R17, 0x4, R24 ;  /* 0x0000000411187825 */ /* 0x004fca00078e0218 */
[----:B-----5:R2:W5:Y:S01]  /*0480*/  LDG.E R16, desc[UR6][R24.64] ;  /* 0x0000000618107981 */ /* 0x020562000c1e1900 */
[C---:B------:R-:W-:Y:S01]  /*0490*/  IADD3 R28, PT, PT, R27.reuse, 0x8, RZ ;  /* 0x000000081b1c7810 */ /* 0x040fe20007ffe0ff */
[----:B------:R-:W-:Y:S02]  /*04a0*/  VIADD R29, R27, 0xc ;  /* 0x0000000c1b1d7836 */ /* 0x000fe40000000000 */
[----:B------:R0:W-:Y:S02]  /*04b0*/  STS [R20+0x180], R21 ;  /* 0x0001801514007388 */ /* 0x0001e40000000800 */
[-CC-:B------:R-:W-:Y:S02]  /*04c0*/  IMAD R27, R28, R17.reuse, R10.reuse ;  /* 0x000000111c1b7224 */ /* 0x180fe400078e020a */
[----:B------:R-:W-:Y:S02]  /*04d0*/  IMAD R29, R29, R17, R10 ;  /* 0x000000111d1d7224 */ /* 0x000fe400078e020a */
[----:B--2---:R-:W-:-:S04]  /*04e0*/  IMAD.WIDE R24, R27, 0x4, R14 ;  /* 0x000000041b187825 */ /* 0x004fc800078e020e */
[----:B------:R-:W-:Y:S01]  /*04f0*/  IMAD.WIDE R14, R29, 0x4, R14 ;  /* 0x000000041d0e7825 */ /* 0x000fe200078e020e */
[----:B0-----:R0:W2:Y:S03]  /*0500*/  LDG.E R21, desc[UR6][R24.64] ;  /* 0x0000000618157981 */ /* 0x0010a6000c1e1900 */
[C---:B0-----:R-:W-:Y:S01]  /*0510*/  IMAD.WIDE R24, R17.reuse, 0x4, R24 ;  /* 0x0000000411187825 */ /* 0x041fe200078e0218 */
[----:B---3--:R0:W-:Y:S04]  /*0520*/  STS [R20+0x200], R22 ;  /* 0x0002001614007388 */ /* 0x0081e80000000800 */
[----:B0-----:R0:W3:Y:S04]  /*0530*/  LDG.E R22, desc[UR6][R24.64] ;  /* 0x0000000618167981 */ /* 0x0010e8000c1e1900 */
[----:B----4-:R4:W-:Y:S01]  /*0540*/  STS [R20+0x280], R23 ;  /* 0x0002801714007388 */ /* 0x0109e20000000800 */
[----:B0-----:R-:W-:-:S05]  /*0550*/  IMAD.WIDE R24, R17, 0x4, R24 ;  /* 0x0000000411187825 */ /* 0x001fca00078e0218 */
[----:B----4-:R0:W4:Y:S02]  /*0560*/  LDG.E R23, desc[UR6][R24.64] ;  /* 0x0000000618177981 */ /* 0x010124000c1e1900 */
[----:B0-----:R-:W-:-:S06]  /*0570*/  IMAD.WIDE R24, R17, 0x4, R24 ;  /* 0x0000000411187825 */ /* 0x001fcc00078e0218 */
[----:B------:R-:W4:Y:S04]  /*0580*/  LDG.E R24, desc[UR6][R24.64] ;  /* 0x0000000618187981 */ /* 0x000f28000c1e1900 */
[----:B------:R0:W-:Y:S04]  /*0590*/  STS [R20+0x300], R26 ;  /* 0x0003001a14007388 */ /* 0x0001e80000000800 */
[----:B------:R1:W4:Y:S02]  /*05a0*/  LDG.E R25, desc[UR6][R14.64] ;  /* 0x000000060e197981 */ /* 0x000324000c1e1900 */
[----:B-1----:R-:W-:-:S05]  /*05b0*/  IMAD.WIDE R14, R17, 0x4, R14 ;  /* 0x00000004110e7825 */ /* 0x002fca00078e020e */
[----:B0-----:R0:W4:Y:S04]  /*05c0*/  LDG.E R26, desc[UR6][R14.64] ;  /* 0x000000060e1a7981 */ /* 0x001128000c1e1900 */
[----:B-----5:R1:W-:Y:S01]  /*05d0*/  STS [R20+0x380], R16 ;  /* 0x0003801014007388 */ /* 0x0203e20000000800 */
[----:B0-----:R-:W-:-:S05]  /*05e0*/  IMAD.WIDE R14, R17, 0x4, R14 ;  /* 0x00000004110e7825 */ /* 0x001fca00078e020e */
[----:B------:R-:W5:Y:S01]  /*05f0*/  LDG.E R27, desc[UR6][R14.64] ;  /* 0x000000060e1b7981 */ /* 0x000f62000c1e1900 */
[----:B-1----:R-:W-:-:S06]  /*0600*/  IMAD.WIDE R16, R17, 0x4, R14 ;  /* 0x0000000411107825 */ /* 0x002fcc00078e020e */
[----:B------:R-:W5:Y:S01]  /*0610*/  LDG.E R17, desc[UR6][R16.64] ;  /* 0x0000000610117981 */ /* 0x000f62000c1e1900 */
[----:B------:R-:W-:-:S03]  /*0620*/  IADD3 R19, PT, PT, R19, 0x10, RZ ;  /* 0x0000001013137810 */ /* 0x000fc60007ffe0ff */
[----:B--2---:R2:W-:Y:S01]  /*0630*/  STS [R20+0x400], R21 ;  /* 0x0004001514007388 */ /* 0x0045e20000000800 */
[----:B------:R-:W-:-:S03]  /*0640*/  ISETP.GE.AND P1, PT, R19, R18, PT ;  /* 0x000000121300720c */ /* 0x000fc60003f26270 */
[----:B---3--:R2:W-:Y:S04]  /*0650*/  STS [R20+0x480], R22 ;  /* 0x0004801614007388 */ /* 0x0085e80000000800 */
[----:B----4-:R2:W-:Y:S04]  /*0660*/  STS [R20+0x500], R23 ;  /* 0x0005001714007388 */ /* 0x0105e80000000800 */
[----:B------:R2:W-:Y:S04]  /*0670*/  STS [R20+0x580], R24 ;  /* 0x0005801814007388 */ /* 0x0005e80000000800 */
[----:B------:R2:W-:Y:S04]  /*0680*/  STS [R20+0x600], R25 ;  /* 0x0006001914007388 */ /* 0x0005e80000000800 */
[----:B------:R2:W-:Y:S04]  /*0690*/  STS [R20+0x680], R26 ;  /* 0x0006801a14007388 */ /* 0x0005e80000000800 */
[----:B-----5:R2:W-:Y:S04]  /*06a0*/  STS [R20+0x700], R27 ;  /* 0x0007001b14007388 */ /* 0x0205e80000000800 */
[----:B------:R2:W-:Y:S01]  /*06b0*/  STS [R20+0x780], R17 ;  /* 0x0007801114007388 */ /* 0x0005e20000000800 */
[----:B------:R-:W-:Y:S05]  /*06c0*/  @!P1 BRA `(.L_x_61) ;  /* 0xfffffffc00049947 */ /* 0x000fea000383ffff */
.L_x_60:
[----:B------:R-:W-:Y:S05]  /*06d0*/  BSYNC.RECONVERGENT B2 ;  /* 0x0000000000027941 */ /* 0x000fea0003800200 */
.L_x_59:
[----:B------:R-:W-:Y:S01]  /*06e0*/  IMAD.IADD R14, R9, 0x1, -R19 ;  /* 0x00000001090e7824 */ /* 0x000fe200078e0a13 */
[----:B------:R-:W-:Y:S04]  /*06f0*/  BSSY.RECONVERGENT B2, `(.L_x_62) ;  /* 0x0000025000027945 */ /* 0x000fe80003800200 */
[----:B------:R-:W-:-:S13]  /*0700*/  ISETP.GT.AND P1, PT, R14, 0x4, PT ;  /* 0x000000040e00780c */ /* 0x000fda0003f24270 */
[----:B------:R-:W-:Y:S05]  /*0710*/  @!P1 BRA `(.L_x_63) ;  /* 0x0000000000889947 */ /* 0x000fea0003800000 */
[----:B--2---:R-:W2:Y:S01]  /*0720*/  LDC R25, c[0x0][0x38c] ;  /* 0x0000e300ff197b82 */ /* 0x004ea20000000800 */
[----:B------:R-:W-:-:S05]  /*0730*/  IADD3 R18, PT, PT, R3, R19, RZ ;  /* 0x0000001303127210 */ /* 0x000fca0007ffe0ff */
[----:B------:R-:W-:Y:S02]  /*0740*/  IMAD R14, R7, 0x20, R18 ;  /* 0x00000020070e7824 */ /* 0x000fe400078e0212 */
[----:B------:R-:W3:Y:S03]  /*0750*/  LDC.64 R16, c[0x0][0x380] ;  /* 0x0000e000ff107b82 */ /* 0x000ee60000000a00 */
[C---:B------:R-:W-:Y:S01]  /*0760*/  IADD3 R15, PT, PT, R14.reuse, 0x4, RZ ;  /* 0x000000040e0f7810 */ /* 0x040fe20007ffe0ff */
[----:B--2---:R-:W-:-:S04]  /*0770*/  IMAD R23, R14, R25, R10 ;  /* 0x000000190e177224 */ /* 0x004fc800078e020a */
[----:B------:R-:W-:Y:S02]  /*0780*/  IMAD R15, R15, R25, R10 ;  /* 0x000000190f0f7224 */ /* 0x000fe400078e020a */
[----:B---3--:R-:W-:-:S04]  /*0790*/  IMAD.WIDE R22, R23, 0x4, R16 ;  /* 0x0000000417167825 */ /* 0x008fc800078e0210 */
[----:B------:R-:W-:-:S04]  /*07a0*/  IMAD.WIDE R16, R15, 0x4, R16 ;  /* 0x000000040f107825 */ /* 0x000fc800078e0210 */
[C---:B------:R-:W-:Y:S02]  /*07b0*/  IMAD.WIDE R20, R25.reuse, 0x4, R22 ;  /* 0x0000000419147825 */ /* 0x040fe400078e0216 */
[----:B------:R-:W2:Y:S02]  /*07c0*/  LDG.E R22, desc[UR6][R22.64] ;  /* 0x0000000616167981 */ /* 0x000ea4000c1e1900 */
[C---:B------:R-:W-:Y:S02]  /*07d0*/  IMAD.WIDE R14, R25.reuse, 0x4, R16 ;  /* 0x00000004190e7825 */ /* 0x040fe400078e0210 */
[----:B------:R3:W4:Y:S04]  /*07e0*/  LDG.E R24, desc[UR6][R20.64] ;  /* 0x0000000614187981 */ /* 0x000728000c1e1900 */
[----:B------:R-:W5:Y:S04]  /*07f0*/  LDG.E R27, desc[UR6][R14.64] ;  /* 0x000000060e1b7981 */ /* 0x000f68000c1e1900 */
[----:B------:R0:W5:Y:S01]  /*0800*/  LDG.E R23, desc[UR6][R16.64] ;  /* 0x0000000610177981 */ /* 0x000162000c1e1900 */
[----:B---3--:R-:W-:-:S05]  /*0810*/  IMAD.WIDE R20, R25, 0x4, R20 ;  /* 0x0000000419147825 */ /* 0x008fca00078e0214 */
[----:B------:R3:W5:Y:S01]  /*0820*/  LDG.E R26, desc[UR6][R20.64] ;  /* 0x00000006141a7981 */ /* 0x000762000c1e1900 */
[----:B0-----:R-:W-:-:S05]  /*0830*/  IMAD.WIDE R16, R25, 0x4, R14 ;  /* 0x0000000419107825 */ /* 0x001fca00078e020e */
[----:B------:R-:W5:Y:S01]  /*0840*/  LDG.E R29, desc[UR6][R16.64] ;  /* 0x00000006101d7981 */ /* 0x000f62000c1e1900 */
[----:B------:R-:W-:-:S04]  /*0850*/  IMAD.WIDE R14, R25, 0x4, R16 ;  /* 0x00000004190e7825 */ /* 0x000fc800078e0210 */
[----:B---3--:R-:W-:Y:S02]  /*0860*/  IMAD.WIDE R20, R25, 0x4, R20 ;  /* 0x0000000419147825 */ /* 0x008fe400078e0214 */
[----:B------:R-:W3:Y:S04]  /*0870*/  LDG.E R14, desc[UR6][R14.64] ;  /* 0x000000060e0e7981 */ /* 0x000ee8000c1e1900 */
[----:B------:R-:W3:Y:S01]  /*0880*/  LDG.E R28, desc[UR6][R20.64] ;  /* 0x00000006141c7981 */ /* 0x000ee2000c1e1900 */
[----:B------:R-:W-:Y:S01]  /*0890*/  IMAD R25, R18, 0x80, R6 ;  /* 0x0000008012197824 */ /* 0x000fe200078e0206 */
[----:B------:R-:W-:Y:S02]  /*08a0*/  PLOP3.LUT P0, PT, PT, PT, PT, 0x8, 0x80 ;  /* 0x000000000080781c */ /* 0x000fe40003f0e170 */
[----:B------:R-:W-:-:S02]  /*08b0*/  IADD3 R19, PT, PT, R19, 0x8, RZ ;  /* 0x0000000813137810 */ /* 0x000fc40007ffe0ff */
[----:B--2---:R0:W-:Y:S04]  /*08c0*/  STS [R25], R22 ;  /* 0x0000001619007388 */ /* 0x0041e80000000800 */
[----:B----4-:R0:W-:Y:S04]  /*08d0*/  STS [R25+0x80], R24 ;  /* 0x0000801819007388 */ /* 0x0101e80000000800 */
[----:B-----5:R0:W-:Y:S04]  /*08e0*/  STS [R25+0x280], R27 ;  /* 0x0002801b19007388 */ /* 0x0201e80000000800 */
[----:B------:R0:W-:Y:S04]  /*08f0*/  STS [R25+0x200], R23 ;  /* 0x0002001719007388 */ /* 0x0001e80000000800 */
[----:B------:R0:W-:Y:S04]  /*0900*/  STS [R25+0x100], R26 ;  /* 0x0001001a19007388 */ /* 0x0001e80000000800 */
[----:B------:R0:W-:Y:S04]  /*0910*/  STS [R25+0x300], R29 ;  /* 0x0003001d19007388 */ /* 0x0001e80000000800 */
[----:B---3--:R0:W-:Y:S04]  /*0920*/  STS [R25+0x380], R14 ;  /* 0x0003800e19007388 */ /* 0x0081e80000000800 */
[----:B------:R0:W-:Y:S02]  /*0930*/  STS [R25+0x180], R28 ;  /* 0x0001801c19007388 */ /* 0x0001e40000000800 */
.L_x_63:
[----:B------:R-:W-:Y:S05]  /*0940*/  BSYNC.RECONVERGENT B2 ;  /* 0x0000000000027941 */ /* 0x000fea0003800200 */
.L_x_62:
[----:B------:R-:W-:-:S13]  /*0950*/  ISETP.NE.OR P0, PT, R19, R9, P0 ;  /* 0x000000091300720c */ /* 0x000fda0000705670 */
[----:B------:R-:W-:Y:S05]  /*0960*/  @!P0 BREAK.RELIABLE B1 ;  /* 0x0000000000018942 */ /* 0x000fea0003800100 */
[----:B------:R-:W-:Y:S05]  /*0970*/  @!P0 BRA `(.L_x_56) ;  /* 0x0000000000508947 */ /* 0x000fea0003800000 */
.L_x_58:
[----:B------:R-:W-:Y:S05]  /*0980*/  BSYNC.RELIABLE B1 ;  /* 0x0000000000017941 */ /* 0x000fea0003800100 */
.L_x_57:
[----:B------:R-:W-:-:S05]  /*0990*/  IMAD.IADD R18, R3, 0x1, R19 ;  /* 0x0000000103127824 */ /* 0x000fca00078e0213 */
[----:B0-----:R-:W-:-:S05]  /*09a0*/  LEA R14, R7, R18, 0x5 ;  /* 0x00000012070e7211 */ /* 0x001fca00078e28ff */
[----:B--2---:R-:W-:-:S04]  /*09b0*/  IMAD R23, R14, R11, R10 ;  /* 0x0000000b0e177224 */ /* 0x004fc800078e020a */
[----:B-1----:R-:W-:-:S04]  /*09c0*/  IMAD.WIDE R22, R23, 0x4, R12 ;  /* 0x0000000417167825 */ /* 0x002fc800078e020c */
[C---:B------:R-:W-:Y:S02]  /*09d0*/  IMAD.WIDE R20, R11.reuse, 0x4, R22 ;  /* 0x000000040b147825 */ /* 0x040fe400078e0216 */
[----:B------:R-:W2:Y:S02]  /*09e0*/  LDG.E R22, desc[UR6][R22.64] ;  /* 0x0000000616167981 */ /* 0x000ea4000c1e1900 */
[C---:B------:R-:W-:Y:S02]  /*09f0*/  IMAD.WIDE R16, R11.reuse, 0x4, R20 ;  /* 0x000000040b107825 */ /* 0x040fe400078e0214 */
[----:B------:R-:W3:Y:S02]  /*0a00*/  LDG.E R20, desc[UR6][R20.64] ;  /* 0x0000000614147981 */ /* 0x000ee4000c1e1900 */
[----:B------:R-:W-:Y:S02]  /*0a10*/  IMAD.WIDE R14, R11, 0x4, R16 ;  /* 0x000000040b0e7825 */ /* 0x000fe400078e0210 */
[----:B------:R-:W4:Y:S04]  /*0a20*/  LDG.E R16, desc[UR6][R16.64] ;  /* 0x0000000610107981 */ /* 0x000f28000c1e1900 */
[----:B------:R-:W5:Y:S01]  /*0a30*/  LDG.E R14, desc[UR6][R14.64] ;  /* 0x000000060e0e7981 */ /* 0x000f62000c1e1900 */
[----:B------:R-:W-:Y:S01]  /*0a40*/  IMAD R25, R18, 0x80, R6 ;  /* 0x0000008012197824 */ /* 0x000fe200078e0206 */
[----:B------:R-:W-:-:S04]  /*0a50*/  IADD3 R19, PT, PT, R19, 0x4, RZ ;  /* 0x0000000413137810 */ /* 0x000fc80007ffe0ff */
[----:B------:R-:W-:Y:S01]  /*0a60*/  ISETP.NE.AND P0, PT, R19, R9, PT ;  /* 0x000000091300720c */ /* 0x000fe20003f05270 */
[----:B--2---:R0:W-:Y:S04]  /*0a70*/  STS [R25], R22 ;  /* 0x0000001619007388 */ /* 0x0041e80000000800 */
[----:B---3--:R0:W-:Y:S04]  /*0a80*/  STS [R25+0x80], R20 ;  /* 0x0000801419007388 */ /* 0x0081e80000000800 */
[----:B----4-:R0:W-:Y:S04]  /*0a90*/  STS [R25+0x100], R16 ;  /* 0x0001001019007388 */ /* 0x0101e80000000800 */
[----:B-----5:R0:W-:Y:S01]  /*0aa0*/  STS [R25+0x180], R14 ;  /* 0x0001800e19007388 */ /* 0x0201e20000000800 */
[----:B------:R-:W-:Y:S05]  /*0ab0*/  @P0 BRA `(.L_x_57) ;  /* 0xfffffffc00b40947 */ /* 0x000fea000383ffff */
.L_x_56:
[----:B------:R-:W-:Y:S05]  /*0ac0*/  BSYNC.RECONVERGENT B0 ;  /* 0x0000000000007941 */ /* 0x000fea0003800200 */
.L_x_55:
[----:B------:R-:W-:Y:S05]  /*0ad0*/  WARPSYNC.ALL ;  /* 0x0000000000007948 */ /* 0x000fea0003800000 */
[----:B------:R-:W-:Y:S01]  /*0ae0*/  ISETP.NE.AND P0, PT, R8, RZ, PT ;  /* 0x000000ff0800720c */ /* 0x000fe20003f05270 */
[----:B------:R-:W3:Y:S01]  /*0af0*/  LDCU UR5, c[0x0][0x38c] ;  /* 0x00007180ff0577ac */ /* 0x000ee20008000800 */
[----:B------:R-:W-:Y:S11]  /*0b00*/  BSSY.RECONVERGENT B0, `(.L_x_54) ;  /* 0x000000f000007945 */ /* 0x000ff60003800200 */
[----:B------:R-:W-:Y:S05]  /*0b10*/  @!P0 BRA `(.L_x_64) ;  /* 0x0000000000348947 */ /* 0x000fea0003800000 */
[----:B-1----:R-:W1:Y:S01]  /*0b20*/  LDC.64 R12, c[0x0][0x380] ;  /* 0x0000e000ff0c7b82 */ /* 0x002e620000000a00 */
[----:B0-----:R-:W-:-:S07]  /*0b30*/  IMAD.MOV.U32 R11, RZ, RZ, RZ ;  /* 0x000000ffff0b7224 */ /* 0x001fce00078e00ff */
.L_x_65:
[----:B------:R-:W-:-:S05]  /*0b40*/  IADD3 R16, PT, PT, R3, R9, RZ ;  /* 0x0000000903107210 */ /* 0x000fca0007ffe0ff */
[----:B------:R-:W-:-:S04]  /*0b50*/  IMAD R15, R7, 0x20, R16 ;  /* 0x00000020070f7824 */ /* 0x000fc800078e0210 */
[----:B---3--:R-:W-:-:S04]  /*0b60*/  IMAD R15, R15, UR5, R10 ;  /* 0x000000050f0f7c24 */ /* 0x008fc8000f8e020a */
[----:B-1--4-:R-:W-:-:S06]  /*0b70*/  IMAD.WIDE R14, R15, 0x4, R12 ;  /* 0x000000040f0e7825 */ /* 0x012fcc00078e020c */
[----:B------:R-:W3:Y:S01]  /*0b80*/  LDG.E R14, desc[UR6][R14.64] ;  /* 0x000000060e0e7981 */ /* 0x000ee2000c1e1900 */
[----:B--2---:R-:W-:Y:S01]  /*0b90*/  LEA R17, R16, R6, 0x7 ;  /* 0x0000000610117211 */ /* 0x004fe200078e38ff */
[----:B------:R-:W-:Y:S01]  /*0ba0*/  VIADD R11, R11, 0x1 ;  /* 0x000000010b0b7836 */ /* 0x000fe20000000000 */
[----:B------:R-:W-:-:S04]  /*0bb0*/  IADD3 R9, PT, PT, R9, 0x1, RZ ;  /* 0x0000000109097810 */ /* 0x000fc80007ffe0ff */
[----:B------:R-:W-:Y:S01]  /*0bc0*/  ISETP.NE.AND P0, PT, R11, R8, PT ;  /* 0x000000080b00720c */ /* 0x000fe20003f05270 */
[----:B---3--:R4:W-:-:S12]  /*0bd0*/  STS [R17], R14 ;  /* 0x0000000e11007388 */ /* 0x0089d80000000800 */
[----:B------:R-:W-:Y:S05]  /*0be0*/  @P0 BRA `(.L_x_65) ;  /* 0xfffffffc00d40947 */ /* 0x000fea000383ffff */
.L_x_64:
[----:B---3--:R-:W-:Y:S05]  /*0bf0*/  BSYNC.RECONVERGENT B0 ;  /* 0x0000000000007941 */ /* 0x008fea0003800200 */
.L_x_54:
[----:B------:R-:W-:Y:S01]  /*0c00*/  BAR.SYNC.DEFER_BLOCKING 0x0 ;  /* 0x0000000000007b1d */ /* 0x000fe20000010000 */
[----:B0-----:R-:W-:Y:S01]  /*0c10*/  LEA R11, R3, UR4, 0x7 ;  /* 0x00000004030b7c11 */ /* 0x001fe2000f8e38ff */
[C---:B------:R-:W-:Y:S01]  /*0c20*/  VIADD R19, R5.reuse, 0xffffffff ;  /* 0xffffffff05137836 */ /* 0x040fe20000000000 */
[----:B------:R-:W-:Y:S01]  /*0c30*/  LOP3.LUT R7, R5, 0x3c, RZ, 0xc0, !PT ;  /* 0x0000003c05077812 */ /* 0x000fe200078ec0ff */
[----:B------:R-:W-:Y:S01]  /*0c40*/  IMAD.MOV.U32 R10, RZ, RZ, RZ ;  /* 0x000000ffff0a7224 */ /* 0x000fe200078e00ff */
[----:B------:R-:W-:Y:S02]  /*0c50*/  IADD3 R11, PT, PT, R11, 0x100, RZ ;  /* 0x000001000b0b7810 */ /* 0x000fe40007ffe0ff */
[----:B------:R-:W-:Y:S02]  /*0c60*/  LOP3.LUT R5, R5, 0x3, RZ, 0xc0, !PT ;  /* 0x0000000305057812 */ /* 0x000fe400078ec0ff */
[----:B------:R-:W-:Y:S01]  /*0c70*/  IADD3 R9, PT, PT, -R7, RZ, RZ ;  /* 0x000000ff07097210 */ /* 0x000fe20007ffe1ff */
[----:B------:R-:W-:-:S07]  /*0c80*/  IMAD.IADD R8, R4, 0x1, R11 ;  /* 0x0000000104087824 */ /* 0x000fce00078e020b */
.L_x_72:
[----:B------:R-:W-:-:S13]  /*0c90*/  ISETP.GT.U32.AND P0, PT, R0, 0x20, PT ;  /* 0x000000200000780c */ /* 0x000fda0003f04070 */
[----:B0-----:R-:W-:Y:S05]  /*0ca0*/  @P0 BRA `(.L_x_66) ;  /* 0x00000004001c0947 */ /* 0x001fea0003800000 */
[----:B------:R-:W-:Y:S01]  /*0cb0*/  ISETP.GE.U32.AND P0, PT, R19, 0x3, PT ;  /* 0x000000031300780c */ /* 0x000fe20003f06070 */
[----:B------:R-:W-:Y:S01]  /*0cc0*/  BSSY.RECONVERGENT B0, `(.L_x_67) ;  /* 0x0000027000007945 */ /* 0x000fe20003800200 */
[----:B-1----:R-:W-:Y:S01]  /*0cd0*/  LEA R12, R10, R6, 0x7 ;  /* 0x000000060a0c7211 */ /* 0x002fe200078e38ff */
[----:B----4-:R-:W-:-:S10]  /*0ce0*/  IMAD.MOV.U32 R14, RZ, RZ, RZ ;  /* 0x000000ffff0e7224 */ /* 0x010fd400078e00ff */
[----:B------:R-:W-:Y:S05]  /*0cf0*/  @!P0 BRA `(.L_x_68) ;  /* 0x00000000008c8947 */ /* 0x000fea0003800000 */
[----:B------:R-:W-:Y:S01]  /*0d00*/  BSSY.RECONVERGENT B1, `(.L_x_69) ;  /* 0x0000021000017945 */ /* 0x000fe20003800200 */
[----:B------:R-:W-:Y:S01]  /*0d10*/  LEA R13, R10, R11, 0x2 ;  /* 0x0000000b0a0d7211 */ /* 0x000fe200078e10ff */
[----:B------:R-:W-:Y:S01]  /*0d20*/  IMAD.MOV.U32 R14, RZ, RZ, R8 ;  /* 0x000000ffff0e7224 */ /* 0x000fe200078e0008 */
[----:B------:R-:W-:-:S07]  /*0d30*/  MOV R15, R9 ;  /* 0x00000009000f7202 */ /* 0x000fce0000000f00 */
.L_x_70:
[----:B--2---:R-:W-:Y:S01]  /*0d40*/  LDS R17, [R13+-0x100] ;  /* 0xffff00000d117984 */ /* 0x004fe20000000800 */
[----:B------:R-:W-:-:S03]  /*0d50*/  VIADD R15, R15, 0x4 ;  /* 0x000000040f0f7836 */ /* 0x000fc60000000000 */
[----:B------:R-:W0:Y:S04]  /*0d60*/  LDS R18, [R12] ;  /* 0x000000000c127984 */ /* 0x000e280000000800 */
[----:B------:R-:W1:Y:S01]  /*0d70*/  LDS R16, [R14+-0x100] ;  /* 0xffff00000e107984 */ /* 0x000e620000000800 */
[----:B0-----:R-:W-:-:S05]  /*0d80*/  IMAD.IADD R21, R17, 0x1, R18 ;  /* 0x0000000111157824 */ /* 0x001fca00078e0212 */
[----:B-1----:R-:W-:Y:S02]  /*0d90*/  ISETP.GT.AND P0, PT, R16, R21, PT ;  /* 0x000000151000720c */ /* 0x002fe40003f04270 */
[----:B------:R-:W-:Y:S11]  /*0da0*/  LDS R16, [R14+-0x80] ;  /* 0xffff80000e107984 */ /* 0x000ff60000000800 */
[----:B------:R-:W-:Y:S04]  /*0db0*/  @P0 STS [R14+-0x100], R21 ;  /* 0xffff00150e000388 */ /* 0x000fe80000000800 */
[----:B------:R-:W-:Y:S04]  /*0dc0*/  @P0 LDS R18, [R12] ;  /* 0x000000000c120984 */ /* 0x000fe80000000800 */
[----:B------:R-:W0:Y:S02]  /*0dd0*/  LDS R17, [R13+-0x80] ;  /* 0xffff80000d117984 */ /* 0x000e240000000800 */
[----:B0-----:R-:W-:-:S04]  /*0de0*/  IADD3 R23, PT, PT, R18, R17, RZ ;  /* 0x0000001112177210 */ /* 0x001fc80007ffe0ff */
[----:B------:R-:W-:Y:S02]  /*0df0*/  ISETP.GT.AND P0, PT, R16, R23, PT ;  /* 0x000000171000720c */ /* 0x000fe40003f04270 */
[----:B------:R-:W-:Y:S11]  /*0e00*/  LDS R16, [R14] ;  /* 0x000000000e107984 */ /* 0x000ff60000000800 */
[----:B------:R-:W-:Y:S04]  /*0e10*/  @P0 STS [R14+-0x80], R23 ;  /* 0xffff80170e000388 */ /* 0x000fe80000000800 */
[----:B------:R-:W-:Y:S04]  /*0e20*/  @P0 LDS R18, [R12] ;  /* 0x000000000c120984 */ /* 0x000fe80000000800 */
[----:B------:R-:W0:Y:S02]  /*0e30*/  LDS R17, [R13] ;  /* 0x000000000d117984 */ /* 0x000e240000000800 */
[----:B0-----:R-:W-:-:S05]  /*0e40*/  IMAD.IADD R25, R18, 0x1, R17 ;  /* 0x0000000112197824 */ /* 0x001fca00078e0211 */
[----:B------:R-:W-:Y:S02]  /*0e50*/  ISETP.GT.AND P0, PT, R16, R25, PT ;  /* 0x000000191000720c */ /* 0x000fe40003f04270 */
[----:B------:R-:W-:Y:S11]  /*0e60*/  LDS R16, [R14+0x80] ;  /* 0x000080000e107984 */ /* 0x000ff60000000800 */
[----:B------:R-:W-:Y:S04]  /*0e70*/  @P0 STS [R14], R25 ;  /* 0x000000190e000388 */ /* 0x000fe80000000800 */
[----:B------:R-:W-:Y:S04]  /*0e80*/  @P0 LDS R18, [R12] ;  /* 0x000000000c120984 */ /* 0x000fe80000000800 */
        /* <DEDUP_REMOVED lines=9> */
.L_x_69:
[----:B------:R-:W-:-:S07]  /*0f20*/  MOV R14, R7 ;  /* 0x00000007000e7202 */ /* 0x000fce0000000f00 */
.L_x_68:
[----:B------:R-:W-:Y:S05]  /*0f30*/  BSYNC.RECONVERGENT B0 ;  /* 0x0000000000007941 */ /* 0x000fea0003800200 */
.L_x_67:
[----:B------:R-:W-:Y:S01]  /*0f40*/  ISETP.NE.AND P0, PT, R5, RZ, PT ;  /* 0x000000ff0500720c */ /* 0x000fe20003f05270 */
[----:B------:R-:W-:-:S12]  /*0f50*/  BSSY.RECONVERGENT B0, `(.L_x_66) ;  /* 0x000001c000007945 */ /* 0x000fd80003800200 */
[----:B------:R-:W-:Y:S05]  /*0f60*/  @!P0 BRA `(.L_x_71) ;  /* 0x0000000000688947 */ /* 0x000fea0003800000 */
[----:B------:R-:W-:Y:S01]  /*0f70*/  IMAD.IADD R13, R3, 0x1, R14 ;  /* 0x00000001030d7824 */ /* 0x000fe200078e020e */
[----:B------:R-:W-:Y:S04]  /*0f80*/  LDS R15, [R12] ;  /* 0x000000000c0f7984 */ /* 0x000fe80000000800 */
[----:B------:R-:W-:-:S04]  /*0f90*/  LEA R13, R13, UR4, 0x7 ;  /* 0x000000040d0d7c11 */ /* 0x000fc8000f8e38ff */
[----:B--2---:R-:W-:Y:S01]  /*0fa0*/  LEA R17, R10, R13, 0x2 ;  /* 0x0000000d0a117211 */ /* 0x004fe200078e10ff */
[----:B------:R-:W-:-:S04]  /*0fb0*/  IMAD.IADD R16, R4, 0x1, R13 ;  /* 0x0000000104107824 */ /* 0x000fc800078e020d */
[----:B------:R-:W0:Y:S04]  /*0fc0*/  LDS R14, [R17] ;  /* 0x00000000110e7984 */ /* 0x000e280000000800 */
[----:B------:R-:W1:Y:S01]  /*0fd0*/  LDS R13, [R16] ;  /* 0x00000000100d7984 */ /* 0x000e620000000800 */
[----:B0-----:R-:W-:-:S04]  /*0fe0*/  IADD3 R14, PT, PT, R14, R15, RZ ;  /* 0x0000000f0e0e7210 */ /* 0x001fc80007ffe0ff */
[----:B-1----:R-:W-:-:S13]  /*0ff0*/  ISETP.GT.AND P0, PT, R13, R14, PT ;  /* 0x0000000e0d00720c */ /* 0x002fda0003f04270 */
[----:B------:R0:W-:Y:S01]  /*1000*/  @P0 STS [R16], R14 ;  /* 0x0000000e10000388 */ /* 0x0001e20000000800 */
[----:B------:R-:W-:-:S13]  /*1010*/  ISETP.NE.AND P0, PT, R5, 0x1, PT ;  /* 0x000000010500780c */ /* 0x000fda0003f05270 */
[----:B0-----:R-:W-:Y:S05]  /*1020*/  @!P0 BRA `(.L_x_71) ;  /* 0x0000000000388947 */ /* 0x001fea0003800000 */
[----:B------:R-:W-:Y:S04]  /*1030*/  LDS R14, [R17+0x80] ;  /* 0x00008000110e7984 */ /* 0x000fe80000000800 */
[----:B------:R-:W0:Y:S04]  /*1040*/  LDS R15, [R12] ;  /* 0x000000000c0f7984 */ /* 0x000e280000000800 */
[----:B------:R-:W1:Y:S01]  /*1050*/  LDS R13, [R16+0x80] ;  /* 0x00008000100d7984 */ /* 0x000e620000000800 */
[----:B0-----:R-:W-:-:S05]  /*1060*/  IMAD.IADD R14, R14, 0x1, R15 ;  /* 0x000000010e0e7824 */ /* 0x001fca00078e020f */
[----:B-1----:R-:W-:-:S13]  /*1070*/  ISETP.GT.AND P0, PT, R13, R14, PT ;  /* 0x0000000e0d00720c */ /* 0x002fda0003f04270 */
[----:B------:R0:W-:Y:S01]  /*1080*/  @P0 STS [R16+0x80], R14 ;  /* 0x0000800e10000388 */ /* 0x0001e20000000800 */
[----:B------:R-:W-:-:S13]  /*1090*/  ISETP.NE.AND P0, PT, R5, 0x2, PT ;  /* 0x000000020500780c */ /* 0x000fda0003f05270 */
[----:B0-----:R-:W-:Y:S05]  /*10a0*/  @!P0 BRA `(.L_x_71) ;  /* 0x0000000000188947 */ /* 0x001fea0003800000 */
[----:B------:R-:W-:Y:S04]  /*10b0*/  LDS R14, [R17+0x100] ;  /* 0x00010000110e7984 */ /* 0x000fe80000000800 */
[----:B------:R-:W0:Y:S04]  /*10c0*/  LDS R15, [R12] ;  /* 0x000000000c0f7984 */ /* 0x000e280000000800 */
[----:B------:R-:W1:Y:S01]  /*10d0*/  LDS R13, [R16+0x100] ;  /* 0x00010000100d7984 */ /* 0x000e620000000800 */
[----:B0-----:R-:W-:-:S04]  /*10e0*/  IADD3 R14, PT, PT, R14, R15, RZ ;  /* 0x0000000f0e0e7210 */ /* 0x001fc80007ffe0ff */
[----:B-1----:R-:W-:-:S13]  /*10f0*/  ISETP.GT.AND P0, PT, R13, R14, PT ;  /* 0x0000000e0d00720c */ /* 0x002fda0003f04270 */
[----:B------:R0:W-:Y:S02]  /*1100*/  @P0 STS [R16+0x100], R14 ;  /* 0x0001000e10000388 */ /* 0x0001e40000000800 */
.L_x_71:
[----:B------:R-:W-:Y:S05]  /*1110*/  BSYNC.RECONVERGENT B0 ;  /* 0x0000000000007941 */ /* 0x000fea0003800200 */
.L_x_66:
[----:B------:R-:W-:Y:S01]  /*1120*/  VIADD R10, R10, 0x1 ;  /* 0x000000010a0a7836 */ /* 0x000fe20000000000 */
[----:B------:R-:W-:Y:S04]  /*1130*/  BAR.SYNC.DEFER_BLOCKING 0x0 ;  /* 0x0000000000007b1d */ /* 0x000fe80000010000 */
        /* <DEDUP_REMOVED lines=8> */
[----:B-1----:R-:W1:Y:S01]  /*11c0*/  LDC.64 R12, c[0x0][0x388] ;  /* 0x0000e200ff0c7b82 */ /* 0x002e620000000a00 */
[----:B------:R-:W-:Y:S01]  /*11d0*/  ISETP.GE.AND P0, PT, R9, RZ, PT ;  /* 0x000000ff0900720c */ /* 0x000fe20003f06270 */
[----:B------:R-:W-:Y:S06]  /*11e0*/  BSSY.RELIABLE B0, `(.L_x_75) ;  /* 0x0000070000007945 */ /* 0x000fec0003800100 */
[----:B------:R-:W3:Y:S01]  /*11f0*/  LDC.64 R10, c[0x0][0x380] ;  /* 0x0000e000ff0a7b82 */ /* 0x000ee20000000a00 */
[----:B-1----:R-:W-:-:S04]  /*1200*/  IMAD R6, R12, 0x20, R3 ;  /* 0x000000200c067824 */ /* 0x002fc800078e0203 */
[----:B------:R-:W-:-:S05]  /*1210*/  IMAD R15, R6, R13, R2 ;  /* 0x0000000d060f7224 */ /* 0x000fca00078e0202 */
[----:B------:R-:W-:Y:S01]  /*1220*/  LEA R18, R12, R15, 0x5 ;  /* 0x0000000f0c127211 */ /* 0x000fe200078e28ff */
[----:B---3--:R-:W-:Y:S06]  /*1230*/  @P0 BRA `(.L_x_76) ;  /* 0x0000000400a80947 */ /* 0x008fec0003800000 */
[----:B------:R-:W-:Y:S01]  /*1240*/  IMAD.MOV R6, RZ, RZ, -R9 ;  /* 0x000000ffff067224 */ /* 0x000fe200078e0a09 */
[----:B------:R-:W-:Y:S01]  /*1250*/  BSSY.RECONVERGENT B2, `(.L_x_77) ;  /* 0x0000041000027945 */ /* 0x000fe20003800200 */
[----:B------:R-:W-:-:S03]  /*1260*/  PLOP3.LUT P0, PT, PT, PT, PT, 0x80, 0x8 ;  /* 0x000000000008781c */ /* 0x000fc60003f0f070 */
[----:B------:R-:W-:-:S13]  /*1270*/  ISETP.GT.AND P1, PT, R6, 0xc, PT ;  /* 0x0000000c0600780c */ /* 0x000fda0003f24270 */
[----:B------:R-:W-:Y:S05]  /*1280*/  @!P1 BRA `(.L_x_78) ;  /* 0x0000000000f49947 */ /* 0x000fea0003800000 */
[----:B0---4-:R-:W0:Y:S01]  /*1290*/  LDC.64 R14, c[0x0][0x380] ;  /* 0x0000e000ff0e7b82 */ /* 0x011e220000000a00 */
[----:B------:R-:W-:Y:S01]  /*12a0*/  BSSY.RECONVERGENT B3, `(.L_x_79) ;  /* 0x000003a000037945 */ /* 0x000fe20003800200 */
[----:B------:R-:W-:-:S13]  /*12b0*/  PLOP3.LUT P0, PT, PT, PT, PT, 0x8, 0x80 ;  /* 0x000000000080781c */ /* 0x000fda0003f0e170 */
.L_x_80:
[----:B------:R-:W1:Y:S01]  /*12c0*/  LDS R29, [R8+-0x100] ;  /* 0xffff0000081d7984 */ /* 0x000e620000000800 */
[----:B0-2---:R-:W-:Y:S01]  /*12d0*/  IMAD.WIDE R16, R18, 0x4, R14 ;  /* 0x0000000412107825 */ /* 0x005fe200078e020e */
[----:B---3--:R-:W-:Y:S02]  /*12e0*/  LEA R20, R13, R18, 0x2 ;  /* 0x000000120d147211 */ /* 0x008fe400078e10ff */
[----:B------:R-:W0:Y:S01]  /*12f0*/  LDS R26, [R8+-0x80] ;  /* 0xffff8000081a7984 */ /* 0x000e220000000800 */
[----:B------:R-:W-:Y:S01]  /*1300*/  IADD3 R9, PT, PT, R9, 0x10, RZ ;  /* 0x0000001009097810 */ /* 0x000fe20007ffe0ff */
[----:B------:R-:W-:Y:S02]  /*1310*/  IMAD.WIDE R24, R13, 0x4, R16 ;  /* 0x000000040d187825 */ /* 0x000fe400078e0210 */
[----:B------:R-:W2:Y:S01]  /*1320*/  LDS R27, [R8] ;  /* 0x00000000081b7984 */ /* 0x000ea20000000800 */
[----:B------:R-:W-:-:S03]  /*1330*/  ISETP.GE.AND P1, PT, R9, -0xc, PT ;  /* 0xfffffff40900780c */ /* 0x000fc60003f26270 */
[----:B------:R-:W3:Y:S04]  /*1340*/  LDS R23, [R8+0x80] ;  /* 0x0000800008177984 */ /* 0x000ee80000000800 */
[----:B------:R-:W4:Y:S04]  /*1350*/  LDS R12, [R8+0x100] ;  /* 0x00010000080c7984 */ /* 0x000f280000000800 */
[----:B------:R-:W5:Y:S04]  /*1360*/  LDS R6, [R8+0x180] ;  /* 0x0001800008067984 */ /* 0x000f680000000800 */
[----:B------:R-:W5:Y:S04]  /*1370*/  LDS R21, [R8+0x200] ;  /* 0x0002000008157984 */ /* 0x000f680000000800 */
[----:B------:R-:W5:Y:S04]  /*1380*/  LDS R0, [R8+0x280] ;  /* 0x0002800008007984 */ /* 0x000f680000000800 */
[----:B------:R-:W5:Y:S04]  /*1390*/  LDS R19, [R8+0x300] ;  /* 0x0003000008137984 */ /* 0x000f680000000800 */
[----:B------:R-:W5:Y:S04]  /*13a0*/  LDS R18, [R8+0x380] ;  /* 0x0003800008127984 */ /* 0x000f680000000800 */
[----:B-1----:R1:W-:Y:S04]  /*13b0*/  STG.E desc[UR6][R16.64], R29 ;  /* 0x0000001d10007986 */ /* 0x0023e8000c101906 */
[----:B0-----:R0:W-:Y:S04]  /*13c0*/  STG.E desc[UR6][R24.64], R26 ;  /* 0x0000001a18007986 */ /* 0x0011e8000c101906 */
[----:B------:R-:W5:Y:S01]  /*13d0*/  LDS R22, [R8+0x400] ;  /* 0x0004000008167984 */ /* 0x000f620000000800 */
[----:B-1----:R-:W-:-:S03]  /*13e0*/  IMAD.WIDE R16, R13, 0x4, R24 ;  /* 0x000000040d107825 */ /* 0x002fc600078e0218 */
[----:B------:R-:W-:Y:S01]  /*13f0*/  LDS R26, [R8+0x500] ;  /* 0x00050000081a7984 */ /* 0x000fe20000000800 */
[----:B0-----:R-:W-:-:S03]  /*1400*/  IMAD.WIDE R24, R20, 0x4, R14 ;  /* 0x0000000414187825 */ /* 0x001fc600078e020e */
[----:B--2---:R0:W-:Y:S02]  /*1410*/  STG.E desc[UR6][R16.64], R27 ;  /* 0x0000001b10007986 */ /* 0x0041e4000c101906 */
[----:B0-----:R-:W-:-:S05]  /*1420*/  IMAD.WIDE R16, R13, 0x4, R16 ;  /* 0x000000040d107825 */ /* 0x001fca00078e0210 */
[----:B---3--:R0:W-:Y:S04]  /*1430*/  STG.E desc[UR6][R16.64], R23 ;  /* 0x0000001710007986 */ /* 0x0081e8000c101906 */
[----:B----4-:R-:W-:Y:S04]  /*1440*/  STG.E desc[UR6][R24.64], R12 ;  /* 0x0000000c18007986 */ /* 0x010fe8000c101906 */
[----:B------:R-:W-:Y:S01]  /*1450*/  LDS R12, [R8+0x600] ;  /* 0x00060000080c7984 */ /* 0x000fe20000000800 */
[----:B0-----:R-:W-:-:S03]  /*1460*/  IMAD.WIDE R16, R13, 0x4, R24 ;  /* 0x000000040d107825 */ /* 0x001fc600078e0218 */
[----:B------:R-:W0:Y:S01]  /*1470*/  LDS R24, [R8+0x480] ;  /* 0x0004800008187984 */ /* 0x000e220000000800 */
[----:B------:R-:W-:-:S03]  /*1480*/  IMAD R23, R13, 0x4, R20 ;  /* 0x000000040d177824 */ /* 0x000fc600078e0214 */
[----:B------:R-:W1:Y:S04]  /*1490*/  LDS R25, [R8+0x580] ;  /* 0x0005800008197984 */ /* 0x000e680000000800 */
[----:B-----5:R2:W-:Y:S04]  /*14a0*/  STG.E desc[UR6][R16.64], R6 ;  /* 0x0000000610007986 */ /* 0x0205e8000c101906 */
[----:B------:R3:W4:Y:S01]  /*14b0*/  LDS R6, [R8+0x680] ;  /* 0x0006800008067984 */ /* 0x0007220000000800 */
[----:B--2---:R-:W-:-:S04]  /*14c0*/  IMAD.WIDE R16, R13, 0x4, R16 ;  /* 0x000000040d107825 */ /* 0x004fc800078e0210 */
[----:B---3--:R-:W-:Y:S01]  /*14d0*/  VIADD R8, R8, 0x800 ;  /* 0x0000080008087836 */ /* 0x008fe20000000000 */
[----:B------:R2:W-:Y:S02]  /*14e0*/  STG.E desc[UR6][R16.64], R21 ;  /* 0x0000001510007986 */ /* 0x0005e4000c101906 */
[----:B--2---:R-:W-:-:S04]  /*14f0*/  IMAD.WIDE R16, R13, 0x4, R16 ;  /* 0x000000040d107825 */ /* 0x004fc800078e0210 */
[----:B------:R-:W-:Y:S01]  /*1500*/  IMAD.WIDE R20, R23, 0x4, R14 ;  /* 0x0000000417147825 */ /* 0x000fe200078e020e */
[----:B------:R2:W-:Y:S04]  /*1510*/  STG.E desc[UR6][R16.64], R0 ;  /* 0x0000000010007986 */ /* 0x0005e8000c101906 */
[----:B------:R3:W-:Y:S01]  /*1520*/  STG.E desc[UR6][R20.64], R19 ;  /* 0x0000001314007986 */ /* 0x0007e2000c101906 */
[C---:B--2---:R-:W-:Y:S01]  /*1530*/  LEA R0, R13.reuse, R23, 0x2 ;  /* 0x000000170d007211 */ /* 0x044fe200078e10ff */
[----:B---3--:R-:W-:-:S04]  /*1540*/  IMAD.WIDE R20, R13, 0x4, R20 ;  /* 0x000000040d147825 */ /* 0x008fc800078e0214 */
[----:B------:R-:W-:Y:S01]  /*1550*/  IMAD.WIDE R16, R0, 0x4, R14 ;  /* 0x0000000400107825 */ /* 0x000fe200078e020e */
[----:B------:R2:W-:Y:S03]  /*1560*/  STG.E desc[UR6][R20.64], R18 ;  /* 0x0000001214007986 */ /* 0x0005e6000c101906 */
[----:B--2---:R-:W-:-:S04]  /*1570*/  IMAD.WIDE R20, R13, 0x4, R20 ;  /* 0x000000040d147825 */ /* 0x004fc800078e0214 */
[C---:B------:R-:W-:Y:S01]  /*1580*/  IMAD.WIDE R18, R13.reuse, 0x4, R16 ;  /* 0x000000040d127825 */ /* 0x040fe200078e0210 */
[----:B------:R2:W-:Y:S03]  /*1590*/  STG.E desc[UR6][R20.64], R22 ;  /* 0x0000001614007986 */ /* 0x0005e6000c101906 */
[----:B--2---:R-:W-:-:S04]  /*15a0*/  IMAD.WIDE R20, R13, 0x4, R20 ;  /* 0x000000040d147825 */ /* 0x004fc800078e0214 */
[C---:B------:R-:W-:Y:S01]  /*15b0*/  IMAD.WIDE R22, R13.reuse, 0x4, R18 ;  /* 0x000000040d167825 */ /* 0x040fe200078e0212 */
[----:B0-----:R0:W-:Y:S04]  /*15c0*/  STG.E desc[UR6][R20.64], R24 ;  /* 0x0000001814007986 */ /* 0x0011e8000c101906 */
[----:B------:R-:W-:Y:S04]  /*15d0*/  STG.E desc[UR6][R16.64], R26 ;  /* 0x0000001a10007986 */ /* 0x000fe8000c101906 */
[----:B-1----:R1:W-:Y:S01]  /*15e0*/  STG.E desc[UR6][R18.64], R25 ;  /* 0x0000001912007986 */ /* 0x0023e2000c101906 */
[----:B0-----:R-:W-:-:S03]  /*15f0*/  IMAD.WIDE R20, R13, 0x4, R22 ;  /* 0x000000040d147825 */ /* 0x001fc600078e0216 */
[----:B------:R3:W-:Y:S04]  /*1600*/  STG.E desc[UR6][R22.64], R12 ;  /* 0x0000000c16007986 */ /* 0x0007e8000c101906 */
[----:B----4-:R3:W-:Y:S01]  /*1610*/  STG.E desc[UR6][R20.64], R6 ;  /* 0x0000000614007986 */ /* 0x0107e2000c101906 */
[----:B-1----:R-:W-:Y:S01]  /*1620*/  LEA R18, R13, R0, 0x2 ;  /* 0x000000000d127211 */ /* 0x002fe200078e10ff */
[----:B------:R-:W-:Y:S06]  /*1630*/  @!P1 BRA `(.L_x_80) ;  /* 0xfffffffc00209947 */ /* 0x000fec000383ffff */
[----:B------:R-:W-:Y:S05]  /*1640*/  BSYNC.RECONVERGENT B3 ;  /* 0x0000000000037941 */ /* 0x000fea0003800200 */
.L_x_79:
[----:B------:R-:W-:-:S07]  /*1650*/  MOV R0, R7 ;  /* 0x0000000700007202 */ /* 0x000fce0000000f00 */
.L_x_78:
[----:B------:R-:W-:Y:S05]  /*1660*/  BSYNC.RECONVERGENT B2 ;  /* 0x0000000000027941 */ /* 0x000fea0003800200 */
.L_x_77:
[----:B---3--:R-:W-:Y:S01]  /*1670*/  IMAD.MOV R6, RZ, RZ, -R9 ;  /* 0x000000ffff067224 */ /* 0x008fe200078e0a09 */
[----:B------:R-:W-:Y:S04]  /*1680*/  BSSY.RECONVERGENT B2, `(.L_x_81) ;  /* 0x0000022000027945 */ /* 0x000fe80003800200 */
[----:B------:R-:W-:-:S13]  /*1690*/  ISETP.GT.AND P1, PT, R6, 0x4, PT ;  /* 0x000000040600780c */ /* 0x000fda0003f24270 */
[----:B------:R-:W-:Y:S05]  /*16a0*/  @!P1 BRA `(.L_x_82) ;  /* 0x00000000007c9947 */ /* 0x000fea0003800000 */
[----:B--2---:R-:W1:Y:S01]  /*16b0*/  LDS R27, [R8+-0x100] ;  /* 0xffff0000081b7984 */ /* 0x004e620000000800 */
[----:B0---4-:R-:W0:Y:S01]  /*16c0*/  LDC.64 R14, c[0x0][0x380] ;  /* 0x0000e000ff0e7b82 */ /* 0x011e220000000a00 */
[----:B------:R-:W-:Y:S02]  /*16d0*/  LEA R26, R13, R18, 0x2 ;  /* 0x000000120d1a7211 */ /* 0x000fe400078e10ff */
[----:B------:R-:W2:Y:S01]  /*16e0*/  LDS R0, [R8+-0x80] ;  /* 0xffff800008007984 */ /* 0x000ea20000000800 */
[----:B------:R-:W-:Y:S02]  /*16f0*/  PLOP3.LUT P0, PT, PT, PT, PT, 0x8, 0x80 ;  /* 0x000000000080781c */ /* 0x000fe40003f0e170 */
[----:B------:R-:W-:Y:S01]  /*1700*/  IADD3 R9, PT, PT, R9, 0x8, RZ ;  /* 0x0000000809097810 */ /* 0x000fe20007ffe0ff */
[----:B------:R-:W3:Y:S04]  /*1710*/  LDS R6, [R8] ;  /* 0x0000000008067984 */ /* 0x000ee80000000800 */
[----:B------:R-:W4:Y:S04]  /*1720*/  LDS R12, [R8+0x80] ;  /* 0x00008000080c7984 */ /* 0x000f280000000800 */
[----:B------:R-:W5:Y:S04]  /*1730*/  LDS R22, [R8+0x100] ;  /* 0x0001000008167984 */ /* 0x000f680000000800 */
[----:B------:R-:W5:Y:S04]  /*1740*/  LDS R23, [R8+0x180] ;  /* 0x0001800008177984 */ /* 0x000f680000000800 */
[----:B------:R-:W5:Y:S01]  /*1750*/  LDS R24, [R8+0x200] ;  /* 0x0002000008187984 */ /* 0x000f620000000800 */
[----:B0-----:R-:W-:-:S03]  /*1760*/  IMAD.WIDE R18, R18, 0x4, R14 ;  /* 0x0000000412127825 */ /* 0x001fc600078e020e */
[----:B------:R0:W5:Y:S01]  /*1770*/  LDS R25, [R8+0x280] ;  /* 0x0002800008197984 */ /* 0x0001620000000800 */
[----:B------:R-:W-:-:S04]  /*1780*/  IMAD.WIDE R14, R26, 0x4, R14 ;  /* 0x000000041a0e7825 */ /* 0x000fc800078e020e */
[----:B------:R-:W-:Y:S01]  /*1790*/  IMAD.WIDE R16, R13, 0x4, R18 ;  /* 0x000000040d107825 */ /* 0x000fe200078e0212 */
[----:B0-----:R-:W-:-:S03]  /*17a0*/  IADD3 R8, PT, PT, R8, 0x400, RZ ;  /* 0x0000040008087810 */ /* 0x001fc60007ffe0ff */
[C---:B------:R-:W-:Y:S01]  /*17b0*/  IMAD.WIDE R20, R13.reuse, 0x4, R16 ;  /* 0x000000040d147825 */ /* 0x040fe200078e0210 */
[----:B-1----:R0:W-:Y:S04]  /*17c0*/  STG.E desc[UR6][R18.64], R27 ;  /* 0x0000001b12007986 */ /* 0x0021e8000c101906 */
[----:B--2---:R1:W-:Y:S04]  /*17d0*/  STG.E desc[UR6][R16.64], R0 ;  /* 0x0000000010007986 */ /* 0x0043e8000c101906 */
[----:B---3--:R2:W-:Y:S01]  /*17e0*/  STG.E desc[UR6][R20.64], R6 ;  /* 0x0000000614007986 */ /* 0x0085e2000c101906 */
[----:B0-----:R-:W-:-:S04]  /*17f0*/  IMAD.WIDE R18, R13, 0x4, R14 ;  /* 0x000000040d127825 */ /* 0x001fc800078e020e */
[----:B-1----:R-:W-:Y:S02]  /*1800*/  IMAD.MOV.U32 R0, RZ, RZ, R7 ;  /* 0x000000ffff007224 */ /* 0x002fe400078e0007 */
[----:B------:R-:W-:-:S04]  /*1810*/  IMAD.WIDE R16, R13, 0x4, R18 ;  /* 0x000000040d107825 */ /* 0x000fc800078e0212 */
[----:B--2---:R-:W-:-:S05]  /*1820*/  IMAD.WIDE R20, R13, 0x4, R20 ;  /* 0x000000040d147825 */ /* 0x004fca00078e0214 */
[----:B----4-:R0:W-:Y:S04]  /*1830*/  STG.E desc[UR6][R20.64], R12 ;  /* 0x0000000c14007986 */ /* 0x0101e8000c101906 */
[----:B-----5:R-:W-:Y:S04]  /*1840*/  STG.E desc[UR6][R14.64], R22 ;  /* 0x000000160e007986 */ /* 0x020fe8000c101906 */
[----:B------:R1:W-:Y:S01]  /*1850*/  STG.E desc[UR6][R18.64], R23 ;  /* 0x0000001712007986 */ /* 0x0003e2000c101906 */
[----:B0-----:R-:W-:-:S03]  /*1860*/  IMAD.WIDE R20, R13, 0x4, R16 ;  /* 0x000000040d147825 */ /* 0x001fc600078e0210 */
[----:B------:R3:W-:Y:S04]  /*1870*/  STG.E desc[UR6][R16.64], R24 ;  /* 0x0000001810007986 */ /* 0x0007e8000c101906 */
[----:B------:R3:W-:Y:S01]  /*1880*/  STG.E desc[UR6][R20.64], R25 ;  /* 0x0000001914007986 */ /* 0x0007e2000c101906 */
[----:B-1----:R-:W-:-:S07]  /*1890*/  LEA R18, R13, R26, 0x2 ;  /* 0x0000001a0d127211 */ /* 0x002fce00078e10ff */
.L_x_82:
[----:B------:R-:W-:Y:S05]  /*18a0*/  BSYNC.RECONVERGENT B2 ;  /* 0x0000000000027941 */ /* 0x000fea0003800200 */
.L_x_81:
[----:B------:R-:W-:-:S13]  /*18b0*/  ISETP.NE.OR P0, PT, R9, RZ, P0 ;  /* 0x000000ff0900720c */ /* 0x000fda0000705670 */
[----:B------:R-:W-:Y:S05]  /*18c0*/  @!P0 BREAK.RELIABLE B0 ;  /* 0x0000000000008942 */ /* 0x000fea0003800100 */
[----:B------:R-:W-:Y:S05]  /*18d0*/  @!P0 BRA `(.L_x_74) ;  /* 0x0000000000548947 */ /* 0x000fea0003800000 */
.L_x_76:
[----:B------:R-:W-:Y:S05]  /*18e0*/  BSYNC.RELIABLE B0 ;  /* 0x0000000000007941 */ /* 0x000fea0003800100 */
.L_x_75:
[----:B------:R-:W-:Y:S01]  /*18f0*/  BSSY.RECONVERGENT B0, `(.L_x_83) ;  /* 0x0000012000007945 */ /* 0x000fe20003800200 */
.L_x_84:
[----:B-1----:R-:W1:Y:S01]  /*1900*/  LDS R19, [R8+-0x100] ;  /* 0xffff000008137984 */ /* 0x002e620000000800 */
[----:B0---4-:R-:W-:Y:S01]  /*1910*/  IMAD.WIDE R14, R18, 0x4, R10 ;  /* 0x00000004120e7825 */ /* 0x011fe200078e020a */
[----:B------:R-:W-:Y:S02]  /*1920*/  LEA R18, R13, R18, 0x2 ;  /* 0x000000120d127211 */ /* 0x000fe400078e10ff */
[----:B--23--:R-:W0:Y:S01]  /*1930*/  LDS R25, [R8+-0x80] ;  /* 0xffff800008197984 */ /* 0x00ce220000000800 */
[----:B------:R-:W-:Y:S02]  /*1940*/  VIADD R9, R9, 0x4 ;  /* 0x0000000409097836 */ /* 0x000fe40000000000 */
[----:B------:R-:W-:Y:S01]  /*1950*/  IMAD.WIDE R16, R13, 0x4, R14 ;  /* 0x000000040d107825 */ /* 0x000fe200078e020e */
[----:B------:R-:W2:Y:S02]  /*1960*/  LDS R27, [R8] ;  /* 0x00000000081b7984 */ /* 0x000ea40000000800 */
[----:B------:R-:W-:-:S02]  /*1970*/  ISETP.NE.AND P0, PT, R9, RZ, PT ;  /* 0x000000ff0900720c */ /* 0x000fc40003f05270 */
[----:B------:R3:W4:Y:S01]  /*1980*/  LDS R29, [R8+0x80] ;  /* 0x00008000081d7984 */ /* 0x0007220000000800 */
[----:B------:R-:W-:-:S04]  /*1990*/  IMAD.WIDE R20, R13, 0x4, R16 ;  /* 0x000000040d147825 */ /* 0x000fc800078e0210 */
[----:B------:R-:W-:Y:S01]  /*19a0*/  IMAD.WIDE R22, R13, 0x4, R20 ;  /* 0x000000040d167825 */ /* 0x000fe200078e0214 */
[----:B---3--:R-:W-:Y:S01]  /*19b0*/  IADD3 R8, PT, PT, R8, 0x200, RZ ;  /* 0x0000020008087810 */ /* 0x008fe20007ffe0ff */
[----:B-1----:R1:W-:Y:S04]  /*19c0*/  STG.E desc[UR6][R14.64], R19 ;  /* 0x000000130e007986 */ /* 0x0023e8000c101906 */
[----:B0-----:R1:W-:Y:S04]  /*19d0*/  STG.E desc[UR6][R16.64], R25 ;  /* 0x0000001910007986 */ /* 0x0013e8000c101906 */
[----:B--2---:R1:W-:Y:S04]  /*19e0*/  STG.E desc[UR6][R20.64], R27 ;  /* 0x0000001b14007986 */ /* 0x0043e8000c101906 */
[----:B----4-:R1:W-:Y:S01]  /*19f0*/  STG.E desc[UR6][R22.64], R29 ;  /* 0x0000001d16007986 */ /* 0x0103e2000c101906 */
[----:B------:R-:W-:Y:S05]  /*1a00*/  @P0 BRA `(.L_x_84) ;  /* 0xfffffffc00bc0947 */ /* 0x000fea000383ffff */
[----:B------:R-:W-:Y:S05]  /*1a10*/  BSYNC.RECONVERGENT B0 ;  /* 0x0000000000007941 */ /* 0x000fea0003800200 */
.L_x_83:
[----:B------:R-:W-:-:S07]  /*1a20*/  IMAD.MOV.U32 R0, RZ, RZ, R7 ;  /* 0x000000ffff007224 */ /* 0x000fce00078e0007 */
.L_x_74:
[----:B------:R-:W-:Y:S05]  /*1a30*/  BSYNC.RECONVERGENT B1 ;  /* 0x0000000000017941 */ /* 0x000fea0003800200 */
.L_x_73:
[----:B------:R-:W-:Y:S05]  /*1a40*/  WARPSYNC.ALL ;  /* 0x0000000000007948 */ /* 0x000fea0003800000 */
[----:B------:R-:W-:-:S13]  /*1a50*/  ISETP.NE.AND P0, PT, R5, RZ, PT ;  /* 0x000000ff0500720c */ /* 0x000fda0003f05270 */
[----:B------:R-:W-:Y:S05]  /*1a60*/  @!P0 EXIT ;  /* 0x000000000000894d */ /* 0x000fea0003800000 */
[----:B------:R-:W5:Y:S01]  /*1a70*/  LDC.64 R8, c[0x0][0x388] ;  /* 0x0000e200ff087b82 */ /* 0x000f620000000a00 */
[----:B------:R-:W-:Y:S02]  /*1a80*/  IADD3 R3, PT, PT, R3, R0, RZ ;  /* 0x0000000003037210 */ /* 0x000fe40007ffe0ff */
[----:B------:R-:W-:-:S05]  /*1a90*/  IADD3 R5, PT, PT, -R5, RZ, RZ ;  /* 0x000000ff05057210 */ /* 0x000fca0007ffe1ff */
[----:B------:R-:W0:Y:S01]  /*1aa0*/  LDC.64 R6, c[0x0][0x380] ;  /* 0x0000e000ff067b82 */ /* 0x000e220000000a00 */
[----:B-----5:R-:W-:Y:S01]  /*1ab0*/  LEA R0, R8, R3, 0x5 ;  /* 0x0000000308007211 */ /* 0x020fe200078e28ff */
[----:B------:R-:W-:-:S04]  /*1ac0*/  IMAD R3, R3, 0x80, R4 ;  /* 0x0000008003037824 */ /* 0x000fc800078e0204 */
[----:B------:R-:W-:Y:S02]  /*1ad0*/  IMAD R11, R0, R9, R2 ;  /* 0x00000009000b7224 */ /* 0x000fe400078e0202 */
[----:B------:R-:W-:-:S03]  /*1ae0*/  VIADD R0, R3, UR4 ;  /* 0x0000000403007c36 */ /* 0x000fc60008000000 */
[----:B0-----:R-:W-:-:S07]  /*1af0*/  LEA R8, R8, R11, 0x5 ;  /* 0x0000000b08087211 */ /* 0x001fce00078e28ff */
.L_x_85:
[----:B0-----:R0:W5:Y:S01]  /*1b00*/  LDS R11, [R0] ;  /* 0x00000000000b7984 */ /* 0x0011620000000800 */
[C---:B------:R-:W-:Y:S01]  /*1b10*/  IMAD.WIDE R2, R8.reuse, 0x4, R6 ;  /* 0x0000000408027825 */ /* 0x040fe200078e0206 */
[----:B------:R-:W-:Y:S02]  /*1b20*/  IADD3 R5, PT, PT, R5, 0x1, RZ ;  /* 0x0000000105057810 */ /* 0x000fe40007ffe0ff */
[----:B------:R-:W-:Y:S02]  /*1b30*/  IADD3 R8, PT, PT, R8, R9, RZ ;  /* 0x0000000908087210 */ /* 0x000fe40007ffe0ff */
[----:B------:R-:W-:Y:S01]  /*1b40*/  ISETP.NE.AND P0, PT, R5, RZ, PT ;  /* 0x000000ff0500720c */ /* 0x000fe20003f05270 */
[----:B0-----:R-:W-:Y:S01]  /*1b50*/  VIADD R0, R0, 0x80 ;  /* 0x0000008000007836 */ /* 0x001fe20000000000 */
[----:B-----5:R0:W-:Y:S11]  /*1b60*/  STG.E desc[UR6][R2.64], R11 ;  /* 0x0000000b02007986 */ /* 0x0201f6000c101906 */
[----:B------:R-:W-:Y:S05]  /*1b70*/  @P0 BRA `(.L_x_85) ;  /* 0xfffffffc00e00947 */ /* 0x000fea000383ffff */
[----:B------:R-:W-:Y:S05]  /*1b80*/  EXIT ;  /* 0x000000000000794d */ /* 0x000fea0003800000 */
        .weak           $__internal_2_$__cuda_sm20_div_u16
        .type           $__internal_2_$__cuda_sm20_div_u16,@function
        .size           $__internal_2_$__cuda_sm20_div_u16,(.L_x_89 - $__internal_2_$__cuda_sm20_div_u16)
$__internal_2_$__cuda_sm20_div_u16:
        /* <DEDUP_REMOVED lines=11> */
[----:B------:R-:W-:-:S05]  /*1c40*/  IADD3 R5, PT, PT, R5, 0x2, RZ ;  /* 0x0000000205057810 */ /* 0x000fca0007ffe0ff */
[----:B------:R-:W-:Y:S01]  /*1c50*/  FMUL.RZ R7, R4, R5 ;  /* 0x0000000504077220 */ /* 0x000fe2000040c000 */
[----:B------:R-:W-:Y:S01]  /*1c60*/  HFMA2 R5, -RZ, RZ, 0, 0 ;  /* 0x00000000ff057431 */ /* 0x000fe200000001ff */
[----:B------:R-:W-:-:S04]  /*1c70*/  MOV R4, R10 ;  /* 0x0000000a00047202 */ /* 0x000fc80000000f00 */
[----:B------:R-:W0:Y:S02]  /*1c80*/  F2I.U32.TRUNC.NTZ R7, R7 ;  /* 0x0000000700077305 */ /* 0x000e24000020f000 */
[----:B0-----:R-:W-:Y:S01]  /*1c90*/  LOP3.LUT R9, R7, 0xffff, RZ, 0xc0, !PT ;  /* 0x0000ffff07097812 */ /* 0x001fe200078ec0ff */
[----:B------:R-:W-:Y:S01]  /*1ca0*/  @!P0 IMAD.MOV.U32 R9, RZ, RZ, -0x1 ;  /* 0xffffffffff098424 */ /* 0x000fe200078e00ff */
[----:B------:R-:W-:Y:S06]  /*1cb0*/  RET.REL.NODEC R4 `(_Z10cal_phase1Piii) ;  /* 0xffffffe004d07950 */ /* 0x000fec0003c3ffff */
.L_x_86:
        /* <DEDUP_REMOVED lines=12> */
.L_x_89:


//--------------------- .nv.shared._Z10cal_phase3Piii --------------------------
	.section	.nv.shared._Z10cal_phase3Piii,"aw",@nobits
	.sectionflags	@""
	.align	4
.nv.shared._Z10cal_phase3Piii:
	.zero		13312


//--------------------- .nv.shared.reserved.0     --------------------------
	.section	.nv.shared.reserved.0,"aw",@nobits
	.weak		__nv_reservedSMEM_offset_0_alias
	.size		__nv_reservedSMEM_offset_0_alias, 0, 64
	.other		__nv_reservedSMEM_offset_0_alias,@"STO_CUDA_RESERVED_SHARED STV_DEFAULT"
__nv_reservedSMEM_offset_0_alias:
	.zero		0
	.zero		64


//--------------------- .nv.shared._Z10cal_phase2Piii --------------------------
	.section	.nv.shared._Z10cal_phase2Piii,"aw",@nobits
	.sectionflags	@""
	.align	4
.nv.shared._Z10cal_phase2Piii:
	.zero		13312


//--------------------- .nv.shared._Z10cal_phase1Piii --------------------------
	.section	.nv.shared._Z10cal_phase1Piii,"aw",@nobits
	.sectionflags	@""
	.align	4
.nv.shared._Z10cal_phase1Piii:
	.zero		5120


//--------------------- .nv.constant0._Z10cal_phase3Piii --------------------------
	.section	.nv.constant0._Z10cal_phase3Piii,"a",@progbits
	.sectionflags	@""
	.align	4
.nv.constant0._Z10cal_phase3Piii:
	.zero		912


//--------------------- .nv.constant0._Z10cal_phase2Piii --------------------------
	.section	.nv.constant0._Z10cal_phase2Piii,"a",@progbits
	.sectionflags	@""
	.align	4
.nv.constant0._Z10cal_phase2Piii:
	.zero		912


//--------------------- .nv.constant0._Z10cal_phase1Piii --------------------------
	.section	.nv.constant0._Z10cal_phase1Piii,"a",@progbits
	.sectionflags	@""
	.align	4
.nv.constant0._Z10cal_phase1Piii:
	.zero		912


//--------------------- SYMBOLS --------------------------

	.type		.nv.reservedSmem.offset0,@object
	.size		.nv.reservedSmem.offset0,0x4
	.type		.nv.reservedSmem.cap,@object
	.size		.nv.reservedSmem.cap,0x4
